//
// Generated by NVIDIA NVVM Compiler
//
// Compiler Build ID: CL-36424714
// Cuda compilation tools, release 13.0, V13.0.88
// Based on NVVM 20.0.0
//

.version 9.0
.target sm_100
.address_size 64

	// .globl	_Z10vectorNormPdS_i
// _ZZ10vectorNormPdS_iE5cache has been demoted

.visible .entry _Z10vectorNormPdS_i(
	.param .u64 .ptr .align 1 _Z10vectorNormPdS_i_param_0,
	.param .u64 .ptr .align 1 _Z10vectorNormPdS_i_param_1,
	.param .u32 _Z10vectorNormPdS_i_param_2
)
{
	.reg .pred 	%p<7>;
	.reg .b32 	%r<19>;
	.reg .b64 	%rd<7>;
	.reg .b64 	%fd<14>;
	// demoted variable
	.shared .align 8 .b8 _ZZ10vectorNormPdS_iE5cache[8192];
	ld.param.u64 	%rd2, [_Z10vectorNormPdS_i_param_0];
	ld.param.u64 	%rd3, [_Z10vectorNormPdS_i_param_1];
	ld.param.u32 	%r10, [_Z10vectorNormPdS_i_param_2];
	mov.u32 	%r11, %ctaid.x;
	mov.u32 	%r18, %ntid.x;
	mov.u32 	%r2, %tid.x;
	mad.lo.s32 	%r17, %r11, %r18, %r2;
	setp.ge.s32 	%p1, %r17, %r10;
	mov.f64 	%fd13, 0d0000000000000000;
	@%p1 bra 	$L__BB0_3;
	mov.u32 	%r12, %nctaid.x;
	mul.lo.s32 	%r4, %r18, %r12;
	cvta.to.global.u64 	%rd1, %rd2;
	mov.f64 	%fd13, 0d0000000000000000;
$L__BB0_2:
	mul.wide.s32 	%rd4, %r17, 8;
	add.s64 	%rd5, %rd1, %rd4;
	ld.global.f64 	%fd6, [%rd5];
	fma.rn.f64 	%fd13, %fd6, %fd6, %fd13;
	add.s32 	%r17, %r17, %r4;
	setp.lt.s32 	%p2, %r17, %r10;
	@%p2 bra 	$L__BB0_2;
$L__BB0_3:
	shl.b32 	%r13, %r2, 3;
	mov.u32 	%r14, _ZZ10vectorNormPdS_iE5cache;
	add.s32 	%r7, %r14, %r13;
	st.shared.f64 	[%r7], %fd13;
	bar.sync 	0;
	setp.lt.u32 	%p3, %r18, 2;
	@%p3 bra 	$L__BB0_7;
$L__BB0_4:
	shr.u32 	%r9, %r18, 1;
	setp.ge.u32 	%p4, %r2, %r9;
	@%p4 bra 	$L__BB0_6;
	shl.b32 	%r15, %r9, 3;
	add.s32 	%r16, %r7, %r15;
	ld.shared.f64 	%fd7, [%r16];
	ld.shared.f64 	%fd8, [%r7];
	add.f64 	%fd9, %fd7, %fd8;
	st.shared.f64 	[%r7], %fd9;
$L__BB0_6:
	bar.sync 	0;
	setp.gt.u32 	%p5, %r18, 3;
	mov.u32 	%r18, %r9;
	@%p5 bra 	$L__BB0_4;
$L__BB0_7:
	setp.ne.s32 	%p6, %r2, 0;
	@%p6 bra 	$L__BB0_9;
	ld.shared.f64 	%fd10, [_ZZ10vectorNormPdS_iE5cache];
	cvta.to.global.u64 	%rd6, %rd3;
	atom.global.add.f64 	%fd11, [%rd6], %fd10;
$L__BB0_9:
	ret;

}
	// .globl	_Z14matrixMultiplyPdS_S_iii
.visible .entry _Z14matrixMultiplyPdS_S_iii(
	.param .u64 .ptr .align 1 _Z14matrixMultiplyPdS_S_iii_param_0,
	.param .u64 .ptr .align 1 _Z14matrixMultiplyPdS_S_iii_param_1,
	.param .u64 .ptr .align 1 _Z14matrixMultiplyPdS_S_iii_param_2,
	.param .u32 _Z14matrixMultiplyPdS_S_iii_param_3,
	.param .u32 _Z14matrixMultiplyPdS_S_iii_param_4,
	.param .u32 _Z14matrixMultiplyPdS_S_iii_param_5
)
{
	.reg .pred 	%p<13>;
	.reg .b32 	%r<41>;
	.reg .b64 	%rd<53>;
	.reg .b64 	%fd<68>;

	ld.param.u64 	%rd7, [_Z14matrixMultiplyPdS_S_iii_param_0];
	ld.param.u64 	%rd8, [_Z14matrixMultiplyPdS_S_iii_param_1];
	ld.param.u64 	%rd6, [_Z14matrixMultiplyPdS_S_iii_param_2];
	ld.param.u32 	%r20, [_Z14matrixMultiplyPdS_S_iii_param_3];
	ld.param.u32 	%r18, [_Z14matrixMultiplyPdS_S_iii_param_4];
	ld.param.u32 	%r19, [_Z14matrixMultiplyPdS_S_iii_param_5];
	cvta.to.global.u64 	%rd1, %rd8;
	cvta.to.global.u64 	%rd2, %rd7;
	mov.u32 	%r21, %ctaid.y;
	mov.u32 	%r22, %ntid.y;
	mov.u32 	%r23, %tid.y;
	mad.lo.s32 	%r1, %r21, %r22, %r23;
	mov.u32 	%r24, %ctaid.x;
	mov.u32 	%r25, %ntid.x;
	mov.u32 	%r26, %tid.x;
	mad.lo.s32 	%r2, %r24, %r25, %r26;
	setp.ge.s32 	%p1, %r1, %r20;
	setp.ge.s32 	%p2, %r2, %r19;
	or.pred  	%p3, %p1, %p2;
	@%p3 bra 	$L__BB1_14;
	setp.lt.s32 	%p4, %r18, 1;
	mov.f64 	%fd67, 0d0000000000000000;
	@%p4 bra 	$L__BB1_13;
	mul.lo.s32 	%r3, %r18, %r1;
	and.b32  	%r4, %r18, 7;
	setp.lt.u32 	%p5, %r18, 8;
	mov.f64 	%fd67, 0d0000000000000000;
	mov.b32 	%r39, 0;
	@%p5 bra 	$L__BB1_5;
	and.b32  	%r39, %r18, 2147483640;
	neg.s32 	%r37, %r39;
	shl.b32 	%r7, %r19, 3;
	mul.wide.u32 	%rd9, %r3, 8;
	add.s64 	%rd10, %rd9, %rd2;
	add.s64 	%rd52, %rd10, 32;
	mov.f64 	%fd67, 0d0000000000000000;
	mul.wide.s32 	%rd13, %r19, 8;
	mov.u32 	%r36, %r2;
$L__BB1_4:
	.pragma "nounroll";
	ld.global.f64 	%fd17, [%rd52+-32];
	mul.wide.s32 	%rd11, %r36, 8;
	add.s64 	%rd12, %rd1, %rd11;
	ld.global.f64 	%fd18, [%rd12];
	fma.rn.f64 	%fd19, %fd17, %fd18, %fd67;
	ld.global.f64 	%fd20, [%rd52+-24];
	add.s64 	%rd14, %rd12, %rd13;
	ld.global.f64 	%fd21, [%rd14];
	fma.rn.f64 	%fd22, %fd20, %fd21, %fd19;
	ld.global.f64 	%fd23, [%rd52+-16];
	add.s64 	%rd15, %rd14, %rd13;
	ld.global.f64 	%fd24, [%rd15];
	fma.rn.f64 	%fd25, %fd23, %fd24, %fd22;
	ld.global.f64 	%fd26, [%rd52+-8];
	add.s64 	%rd16, %rd15, %rd13;
	ld.global.f64 	%fd27, [%rd16];
	fma.rn.f64 	%fd28, %fd26, %fd27, %fd25;
	ld.global.f64 	%fd29, [%rd52];
	add.s64 	%rd17, %rd16, %rd13;
	ld.global.f64 	%fd30, [%rd17];
	fma.rn.f64 	%fd31, %fd29, %fd30, %fd28;
	ld.global.f64 	%fd32, [%rd52+8];
	add.s64 	%rd18, %rd17, %rd13;
	ld.global.f64 	%fd33, [%rd18];
	fma.rn.f64 	%fd34, %fd32, %fd33, %fd31;
	ld.global.f64 	%fd35, [%rd52+16];
	add.s64 	%rd19, %rd18, %rd13;
	ld.global.f64 	%fd36, [%rd19];
	fma.rn.f64 	%fd37, %fd35, %fd36, %fd34;
	ld.global.f64 	%fd38, [%rd52+24];
	add.s64 	%rd20, %rd19, %rd13;
	ld.global.f64 	%fd39, [%rd20];
	fma.rn.f64 	%fd67, %fd38, %fd39, %fd37;
	add.s32 	%r37, %r37, 8;
	add.s32 	%r36, %r36, %r7;
	add.s64 	%rd52, %rd52, 64;
	setp.ne.s32 	%p6, %r37, 0;
	@%p6 bra 	$L__BB1_4;
$L__BB1_5:
	setp.eq.s32 	%p7, %r4, 0;
	@%p7 bra 	$L__BB1_13;
	and.b32  	%r13, %r18, 3;
	setp.lt.u32 	%p8, %r4, 4;
	@%p8 bra 	$L__BB1_8;
	add.s32 	%r28, %r39, %r3;
	mul.wide.u32 	%rd21, %r28, 8;
	add.s64 	%rd22, %rd2, %rd21;
	ld.global.f64 	%fd41, [%rd22];
	mad.lo.s32 	%r29, %r39, %r19, %r2;
	mul.wide.s32 	%rd23, %r29, 8;
	add.s64 	%rd24, %rd1, %rd23;
	ld.global.f64 	%fd42, [%rd24];
	fma.rn.f64 	%fd43, %fd41, %fd42, %fd67;
	cvt.u64.u32 	%rd25, %r3;
	cvt.u64.u32 	%rd26, %r39;
	add.s64 	%rd27, %rd26, %rd25;
	shl.b64 	%rd28, %rd27, 3;
	add.s64 	%rd29, %rd2, %rd28;
	ld.global.f64 	%fd44, [%rd29+8];
	mul.wide.s32 	%rd30, %r19, 8;
	add.s64 	%rd31, %rd24, %rd30;
	ld.global.f64 	%fd45, [%rd31];
	fma.rn.f64 	%fd46, %fd44, %fd45, %fd43;
	ld.global.f64 	%fd47, [%rd29+16];
	add.s64 	%rd32, %rd31, %rd30;
	ld.global.f64 	%fd48, [%rd32];
	fma.rn.f64 	%fd49, %fd47, %fd48, %fd46;
	ld.global.f64 	%fd50, [%rd29+24];
	add.s64 	%rd33, %rd32, %rd30;
	ld.global.f64 	%fd51, [%rd33];
	fma.rn.f64 	%fd67, %fd50, %fd51, %fd49;
	add.s32 	%r39, %r39, 4;
$L__BB1_8:
	setp.eq.s32 	%p9, %r13, 0;
	@%p9 bra 	$L__BB1_13;
	setp.eq.s32 	%p10, %r13, 1;
	@%p10 bra 	$L__BB1_11;
	add.s32 	%r30, %r39, %r3;
	mul.wide.u32 	%rd34, %r30, 8;
	add.s64 	%rd35, %rd2, %rd34;
	ld.global.f64 	%fd53, [%rd35];
	mad.lo.s32 	%r31, %r39, %r19, %r2;
	mul.wide.s32 	%rd36, %r31, 8;
	add.s64 	%rd37, %rd1, %rd36;
	ld.global.f64 	%fd54, [%rd37];
	fma.rn.f64 	%fd55, %fd53, %fd54, %fd67;
	cvt.u64.u32 	%rd38, %r3;
	cvt.u64.u32 	%rd39, %r39;
	add.s64 	%rd40, %rd39, %rd38;
	shl.b64 	%rd41, %rd40, 3;
	add.s64 	%rd42, %rd2, %rd41;
	ld.global.f64 	%fd56, [%rd42+8];
	mul.wide.s32 	%rd43, %r19, 8;
	add.s64 	%rd44, %rd37, %rd43;
	ld.global.f64 	%fd57, [%rd44];
	fma.rn.f64 	%fd67, %fd56, %fd57, %fd55;
	add.s32 	%r39, %r39, 2;
$L__BB1_11:
	and.b32  	%r32, %r18, 1;
	setp.eq.b32 	%p11, %r32, 1;
	not.pred 	%p12, %p11;
	@%p12 bra 	$L__BB1_13;
	add.s32 	%r33, %r39, %r3;
	mul.wide.u32 	%rd45, %r33, 8;
	add.s64 	%rd46, %rd2, %rd45;
	ld.global.f64 	%fd58, [%rd46];
	mad.lo.s32 	%r34, %r39, %r19, %r2;
	mul.wide.s32 	%rd47, %r34, 8;
	add.s64 	%rd48, %rd1, %rd47;
	ld.global.f64 	%fd59, [%rd48];
	fma.rn.f64 	%fd67, %fd58, %fd59, %fd67;
$L__BB1_13:
	mad.lo.s32 	%r35, %r19, %r1, %r2;
	cvta.to.global.u64 	%rd49, %rd6;
	mul.wide.s32 	%rd50, %r35, 8;
	add.s64 	%rd51, %rd49, %rd50;
	st.global.f64 	[%rd51], %fd67;
$L__BB1_14:
	ret;

}
	// .globl	_Z15transposeMatrixPdS_ii
.visible .entry _Z15transposeMatrixPdS_ii(
	.param .u64 .ptr .align 1 _Z15transposeMatrixPdS_ii_param_0,
	.param .u64 .ptr .align 1 _Z15transposeMatrixPdS_ii_param_1,
	.param .u32 _Z15transposeMatrixPdS_ii_param_2,
	.param .u32 _Z15transposeMatrixPdS_ii_param_3
)
{
	.reg .pred 	%p<4>;
	.reg .b32 	%r<13>;
	.reg .b64 	%rd<9>;
	.reg .b64 	%fd<2>;

	ld.param.u64 	%rd1, [_Z15transposeMatrixPdS_ii_param_0];
	ld.param.u64 	%rd2, [_Z15transposeMatrixPdS_ii_param_1];
	ld.param.u32 	%r3, [_Z15transposeMatrixPdS_ii_param_2];
	ld.param.u32 	%r4, [_Z15transposeMatrixPdS_ii_param_3];
	mov.u32 	%r5, %ctaid.y;
	mov.u32 	%r6, %ntid.y;
	mov.u32 	%r7, %tid.y;
	mad.lo.s32 	%r1, %r5, %r6, %r7;
	mov.u32 	%r8, %ctaid.x;
	mov.u32 	%r9, %ntid.x;
	mov.u32 	%r10, %tid.x;
	mad.lo.s32 	%r2, %r8, %r9, %r10;
	setp.ge.s32 	%p1, %r1, %r3;
	setp.ge.s32 	%p2, %r2, %r4;
	or.pred  	%p3, %p1, %p2;
	@%p3 bra 	$L__BB2_2;
	cvta.to.global.u64 	%rd3, %rd1;
	cvta.to.global.u64 	%rd4, %rd2;
	mad.lo.s32 	%r11, %r4, %r1, %r2;
	mul.wide.s32 	%rd5, %r11, 8;
	add.s64 	%rd6, %rd3, %rd5;
	ld.global.f64 	%fd1, [%rd6];
	mad.lo.s32 	%r12, %r3, %r2, %r1;
	mul.wide.s32 	%rd7, %r12, 8;
	add.s64 	%rd8, %rd4, %rd7;
	st.global.f64 	[%rd8], %fd1;
$L__BB2_2:
	ret;

}
	// .globl	_Z25applyHouseholderToColumnsPdS_iiii
.visible .entry _Z25applyHouseholderToColumnsPdS_iiii(
	.param .u64 .ptr .align 1 _Z25applyHouseholderToColumnsPdS_iiii_param_0,
	.param .u64 .ptr .align 1 _Z25applyHouseholderToColumnsPdS_iiii_param_1,
	.param .u32 _Z25applyHouseholderToColumnsPdS_iiii_param_2,
	.param .u32 _Z25applyHouseholderToColumnsPdS_iiii_param_3,
	.param .u32 _Z25applyHouseholderToColumnsPdS_iiii_param_4,
	.param .u32 _Z25applyHouseholderToColumnsPdS_iiii_param_5
)
{
	.reg .pred 	%p<22>;
	.reg .b32 	%r<81>;
	.reg .b64 	%rd<65>;
	.reg .b64 	%fd<143>;

	ld.param.u64 	%rd3, [_Z25applyHouseholderToColumnsPdS_iiii_param_0];
	ld.param.u64 	%rd4, [_Z25applyHouseholderToColumnsPdS_iiii_param_1];
	ld.param.u32 	%r40, [_Z25applyHouseholderToColumnsPdS_iiii_param_2];
	ld.param.u32 	%r43, [_Z25applyHouseholderToColumnsPdS_iiii_param_3];
	ld.param.u32 	%r41, [_Z25applyHouseholderToColumnsPdS_iiii_param_4];
	ld.param.u32 	%r42, [_Z25applyHouseholderToColumnsPdS_iiii_param_5];
	cvta.to.global.u64 	%rd1, %rd3;
	cvta.to.global.u64 	%rd2, %rd4;
	mov.u32 	%r44, %ctaid.x;
	mov.u32 	%r45, %ntid.x;
	mov.u32 	%r46, %tid.x;
	mad.lo.s32 	%r1, %r44, %r45, %r46;
	setp.lt.s32 	%p1, %r1, %r41;
	setp.ge.s32 	%p2, %r1, %r43;
	or.pred  	%p3, %p2, %p1;
	@%p3 bra 	$L__BB3_25;
	setp.ge.s32 	%p4, %r41, %r40;
	mov.f64 	%fd141, 0d0000000000000000;
	@%p4 bra 	$L__BB3_13;
	sub.s32 	%r2, %r40, %r41;
	and.b32  	%r3, %r2, 7;
	sub.s32 	%r47, %r41, %r40;
	setp.gt.u32 	%p5, %r47, -8;
	mov.f64 	%fd141, 0d0000000000000000;
	mov.u32 	%r72, %r41;
	@%p5 bra 	$L__BB3_5;
	mad.lo.s32 	%r71, %r42, %r41, %r1;
	shl.b32 	%r5, %r42, 3;
	and.b32  	%r49, %r2, -8;
	neg.s32 	%r70, %r49;
	mov.b32 	%r73, 0;
	mov.f64 	%fd141, 0d0000000000000000;
	mul.wide.s32 	%rd9, %r42, 8;
	mov.u32 	%r72, %r41;
$L__BB3_4:
	.pragma "nounroll";
	mul.wide.s32 	%rd5, %r73, 8;
	add.s64 	%rd6, %rd2, %rd5;
	ld.global.f64 	%fd17, [%rd6];
	mul.wide.s32 	%rd7, %r71, 8;
	add.s64 	%rd8, %rd1, %rd7;
	ld.global.f64 	%fd18, [%rd8];
	fma.rn.f64 	%fd19, %fd17, %fd18, %fd141;
	ld.global.f64 	%fd20, [%rd6+8];
	add.s64 	%rd10, %rd8, %rd9;
	ld.global.f64 	%fd21, [%rd10];
	fma.rn.f64 	%fd22, %fd20, %fd21, %fd19;
	ld.global.f64 	%fd23, [%rd6+16];
	add.s64 	%rd11, %rd10, %rd9;
	ld.global.f64 	%fd24, [%rd11];
	fma.rn.f64 	%fd25, %fd23, %fd24, %fd22;
	ld.global.f64 	%fd26, [%rd6+24];
	add.s64 	%rd12, %rd11, %rd9;
	ld.global.f64 	%fd27, [%rd12];
	fma.rn.f64 	%fd28, %fd26, %fd27, %fd25;
	ld.global.f64 	%fd29, [%rd6+32];
	add.s64 	%rd13, %rd12, %rd9;
	ld.global.f64 	%fd30, [%rd13];
	fma.rn.f64 	%fd31, %fd29, %fd30, %fd28;
	ld.global.f64 	%fd32, [%rd6+40];
	add.s64 	%rd14, %rd13, %rd9;
	ld.global.f64 	%fd33, [%rd14];
	fma.rn.f64 	%fd34, %fd32, %fd33, %fd31;
	ld.global.f64 	%fd35, [%rd6+48];
	add.s64 	%rd15, %rd14, %rd9;
	ld.global.f64 	%fd36, [%rd15];
	fma.rn.f64 	%fd37, %fd35, %fd36, %fd34;
	ld.global.f64 	%fd38, [%rd6+56];
	add.s64 	%rd16, %rd15, %rd9;
	ld.global.f64 	%fd39, [%rd16];
	fma.rn.f64 	%fd141, %fd38, %fd39, %fd37;
	add.s32 	%r72, %r72, 8;
	add.s32 	%r73, %r73, 8;
	add.s32 	%r71, %r71, %r5;
	add.s32 	%r70, %r70, 8;
	setp.eq.s32 	%p6, %r70, 0;
	@%p6 bra 	$L__BB3_5;
	bra.uni 	$L__BB3_4;
$L__BB3_5:
	setp.eq.s32 	%p7, %r3, 0;
	@%p7 bra 	$L__BB3_13;
	and.b32  	%r8, %r2, 3;
	setp.lt.u32 	%p8, %r3, 4;
	@%p8 bra 	$L__BB3_8;
	sub.s32 	%r50, %r72, %r41;
	mul.wide.s32 	%rd17, %r50, 8;
	add.s64 	%rd18, %rd2, %rd17;
	ld.global.f64 	%fd41, [%rd18];
	mad.lo.s32 	%r51, %r72, %r42, %r1;
	mul.wide.s32 	%rd19, %r51, 8;
	add.s64 	%rd20, %rd1, %rd19;
	ld.global.f64 	%fd42, [%rd20];
	fma.rn.f64 	%fd43, %fd41, %fd42, %fd141;
	ld.global.f64 	%fd44, [%rd18+8];
	mul.wide.s32 	%rd21, %r42, 8;
	add.s64 	%rd22, %rd20, %rd21;
	ld.global.f64 	%fd45, [%rd22];
	fma.rn.f64 	%fd46, %fd44, %fd45, %fd43;
	ld.global.f64 	%fd47, [%rd18+16];
	add.s64 	%rd23, %rd22, %rd21;
	ld.global.f64 	%fd48, [%rd23];
	fma.rn.f64 	%fd49, %fd47, %fd48, %fd46;
	ld.global.f64 	%fd50, [%rd18+24];
	add.s64 	%rd24, %rd23, %rd21;
	ld.global.f64 	%fd51, [%rd24];
	fma.rn.f64 	%fd141, %fd50, %fd51, %fd49;
	add.s32 	%r72, %r72, 4;
$L__BB3_8:
	setp.eq.s32 	%p9, %r8, 0;
	@%p9 bra 	$L__BB3_13;
	setp.eq.s32 	%p10, %r8, 1;
	@%p10 bra 	$L__BB3_11;
	sub.s32 	%r52, %r72, %r41;
	mul.wide.s32 	%rd25, %r52, 8;
	add.s64 	%rd26, %rd2, %rd25;
	ld.global.f64 	%fd53, [%rd26];
	mad.lo.s32 	%r53, %r72, %r42, %r1;
	mul.wide.s32 	%rd27, %r53, 8;
	add.s64 	%rd28, %rd1, %rd27;
	ld.global.f64 	%fd54, [%rd28];
	fma.rn.f64 	%fd55, %fd53, %fd54, %fd141;
	ld.global.f64 	%fd56, [%rd26+8];
	mul.wide.s32 	%rd29, %r42, 8;
	add.s64 	%rd30, %rd28, %rd29;
	ld.global.f64 	%fd57, [%rd30];
	fma.rn.f64 	%fd141, %fd56, %fd57, %fd55;
	add.s32 	%r72, %r72, 2;
$L__BB3_11:
	and.b32  	%r54, %r2, 1;
	setp.eq.b32 	%p11, %r54, 1;
	not.pred 	%p12, %p11;
	@%p12 bra 	$L__BB3_13;
	sub.s32 	%r55, %r72, %r41;
	mul.wide.s32 	%rd31, %r55, 8;
	add.s64 	%rd32, %rd2, %rd31;
	ld.global.f64 	%fd58, [%rd32];
	mad.lo.s32 	%r56, %r72, %r42, %r1;
	mul.wide.s32 	%rd33, %r56, 8;
	add.s64 	%rd34, %rd1, %rd33;
	ld.global.f64 	%fd59, [%rd34];
	fma.rn.f64 	%fd141, %fd58, %fd59, %fd141;
$L__BB3_13:
	setp.ge.s32 	%p13, %r41, %r40;
	@%p13 bra 	$L__BB3_25;
	sub.s32 	%r13, %r40, %r41;
	and.b32  	%r14, %r13, 7;
	sub.s32 	%r57, %r41, %r40;
	setp.gt.u32 	%p14, %r57, -8;
	mov.u32 	%r78, %r41;
	@%p14 bra 	$L__BB3_17;
	mad.lo.s32 	%r75, %r42, %r41, %r1;
	shl.b32 	%r16, %r42, 3;
	and.b32  	%r59, %r13, -8;
	neg.s32 	%r74, %r59;
	mov.b32 	%r77, 0;
	mul.wide.s32 	%rd39, %r42, 8;
	mov.u32 	%r78, %r41;
$L__BB3_16:
	.pragma "nounroll";
	mul.wide.s32 	%rd35, %r77, 8;
	add.s64 	%rd36, %rd2, %rd35;
	ld.global.f64 	%fd60, [%rd36];
	add.f64 	%fd61, %fd60, %fd60;
	mul.f64 	%fd62, %fd141, %fd61;
	mul.wide.s32 	%rd37, %r75, 8;
	add.s64 	%rd38, %rd1, %rd37;
	ld.global.f64 	%fd63, [%rd38];
	sub.f64 	%fd64, %fd63, %fd62;
	st.global.f64 	[%rd38], %fd64;
	ld.global.f64 	%fd65, [%rd36+8];
	add.f64 	%fd66, %fd65, %fd65;
	mul.f64 	%fd67, %fd141, %fd66;
	add.s64 	%rd40, %rd38, %rd39;
	ld.global.f64 	%fd68, [%rd40];
	sub.f64 	%fd69, %fd68, %fd67;
	st.global.f64 	[%rd40], %fd69;
	ld.global.f64 	%fd70, [%rd36+16];
	add.f64 	%fd71, %fd70, %fd70;
	mul.f64 	%fd72, %fd141, %fd71;
	add.s64 	%rd41, %rd40, %rd39;
	ld.global.f64 	%fd73, [%rd41];
	sub.f64 	%fd74, %fd73, %fd72;
	st.global.f64 	[%rd41], %fd74;
	ld.global.f64 	%fd75, [%rd36+24];
	add.f64 	%fd76, %fd75, %fd75;
	mul.f64 	%fd77, %fd141, %fd76;
	add.s64 	%rd42, %rd41, %rd39;
	ld.global.f64 	%fd78, [%rd42];
	sub.f64 	%fd79, %fd78, %fd77;
	st.global.f64 	[%rd42], %fd79;
	ld.global.f64 	%fd80, [%rd36+32];
	add.f64 	%fd81, %fd80, %fd80;
	mul.f64 	%fd82, %fd141, %fd81;
	add.s64 	%rd43, %rd42, %rd39;
	ld.global.f64 	%fd83, [%rd43];
	sub.f64 	%fd84, %fd83, %fd82;
	st.global.f64 	[%rd43], %fd84;
	ld.global.f64 	%fd85, [%rd36+40];
	add.f64 	%fd86, %fd85, %fd85;
	mul.f64 	%fd87, %fd141, %fd86;
	add.s64 	%rd44, %rd43, %rd39;
	ld.global.f64 	%fd88, [%rd44];
	sub.f64 	%fd89, %fd88, %fd87;
	st.global.f64 	[%rd44], %fd89;
	ld.global.f64 	%fd90, [%rd36+48];
	add.f64 	%fd91, %fd90, %fd90;
	mul.f64 	%fd92, %fd141, %fd91;
	add.s64 	%rd45, %rd44, %rd39;
	ld.global.f64 	%fd93, [%rd45];
	sub.f64 	%fd94, %fd93, %fd92;
	st.global.f64 	[%rd45], %fd94;
	ld.global.f64 	%fd95, [%rd36+56];
	add.f64 	%fd96, %fd95, %fd95;
	mul.f64 	%fd97, %fd141, %fd96;
	add.s64 	%rd46, %rd45, %rd39;
	ld.global.f64 	%fd98, [%rd46];
	sub.f64 	%fd99, %fd98, %fd97;
	st.global.f64 	[%rd46], %fd99;
	add.s32 	%r78, %r78, 8;
	add.s32 	%r77, %r77, 8;
	add.s32 	%r75, %r75, %r16;
	add.s32 	%r74, %r74, 8;
	setp.ne.s32 	%p15, %r74, 0;
	@%p15 bra 	$L__BB3_16;
$L__BB3_17:
	setp.eq.s32 	%p16, %r14, 0;
	@%p16 bra 	$L__BB3_25;
	and.b32  	%r35, %r13, 3;
	setp.lt.u32 	%p17, %r14, 4;
	@%p17 bra 	$L__BB3_20;
	sub.s32 	%r60, %r78, %r41;
	mul.wide.s32 	%rd47, %r60, 8;
	add.s64 	%rd48, %rd2, %rd47;
	ld.global.f64 	%fd100, [%rd48];
	add.f64 	%fd101, %fd100, %fd100;
	mul.f64 	%fd102, %fd141, %fd101;
	mad.lo.s32 	%r61, %r78, %r42, %r1;
	mul.wide.s32 	%rd49, %r61, 8;
	add.s64 	%rd50, %rd1, %rd49;
	ld.global.f64 	%fd103, [%rd50];
	sub.f64 	%fd104, %fd103, %fd102;
	st.global.f64 	[%rd50], %fd104;
	ld.global.f64 	%fd105, [%rd48+8];
	add.f64 	%fd106, %fd105, %fd105;
	mul.f64 	%fd107, %fd141, %fd106;
	mul.wide.s32 	%rd51, %r42, 8;
	add.s64 	%rd52, %rd50, %rd51;
	ld.global.f64 	%fd108, [%rd52];
	sub.f64 	%fd109, %fd108, %fd107;
	st.global.f64 	[%rd52], %fd109;
	ld.global.f64 	%fd110, [%rd48+16];
	add.f64 	%fd111, %fd110, %fd110;
	mul.f64 	%fd112, %fd141, %fd111;
	add.s64 	%rd53, %rd52, %rd51;
	ld.global.f64 	%fd113, [%rd53];
	sub.f64 	%fd114, %fd113, %fd112;
	st.global.f64 	[%rd53], %fd114;
	ld.global.f64 	%fd115, [%rd48+24];
	add.f64 	%fd116, %fd115, %fd115;
	mul.f64 	%fd117, %fd141, %fd116;
	add.s64 	%rd54, %rd53, %rd51;
	ld.global.f64 	%fd118, [%rd54];
	sub.f64 	%fd119, %fd118, %fd117;
	st.global.f64 	[%rd54], %fd119;
	add.s32 	%r78, %r78, 4;
$L__BB3_20:
	setp.eq.s32 	%p18, %r35, 0;
	@%p18 bra 	$L__BB3_25;
	setp.eq.s32 	%p19, %r35, 1;
	@%p19 bra 	$L__BB3_23;
	sub.s32 	%r62, %r78, %r41;
	mul.wide.s32 	%rd55, %r62, 8;
	add.s64 	%rd56, %rd2, %rd55;
	ld.global.f64 	%fd120, [%rd56];
	add.f64 	%fd121, %fd120, %fd120;
	mul.f64 	%fd122, %fd141, %fd121;
	mad.lo.s32 	%r63, %r78, %r42, %r1;
	mul.wide.s32 	%rd57, %r63, 8;
	add.s64 	%rd58, %rd1, %rd57;
	ld.global.f64 	%fd123, [%rd58];
	sub.f64 	%fd124, %fd123, %fd122;
	st.global.f64 	[%rd58], %fd124;
	ld.global.f64 	%fd125, [%rd56+8];
	add.f64 	%fd126, %fd125, %fd125;
	mul.f64 	%fd127, %fd141, %fd126;
	mul.wide.s32 	%rd59, %r42, 8;
	add.s64 	%rd60, %rd58, %rd59;
	ld.global.f64 	%fd128, [%rd60];
	sub.f64 	%fd129, %fd128, %fd127;
	st.global.f64 	[%rd60], %fd129;
	add.s32 	%r78, %r78, 2;
$L__BB3_23:
	and.b32  	%r64, %r13, 1;
	setp.eq.b32 	%p20, %r64, 1;
	not.pred 	%p21, %p20;
	@%p21 bra 	$L__BB3_25;
	sub.s32 	%r65, %r78, %r41;
	mul.wide.s32 	%rd61, %r65, 8;
	add.s64 	%rd62, %rd2, %rd61;
	ld.global.f64 	%fd130, [%rd62];
	add.f64 	%fd131, %fd130, %fd130;
	mul.f64 	%fd132, %fd141, %fd131;
	mad.lo.s32 	%r66, %r78, %r42, %r1;
	mul.wide.s32 	%rd63, %r66, 8;
	add.s64 	%rd64, %rd1, %rd63;
	ld.global.f64 	%fd133, [%rd64];
	sub.f64 	%fd134, %fd133, %fd132;
	st.global.f64 	[%rd64], %fd134;
$L__BB3_25:
	ret;

}
	// .globl	_Z13updateUMatrixPdS_iii
.visible .entry _Z13updateUMatrixPdS_iii(
	.param .u64 .ptr .align 1 _Z13updateUMatrixPdS_iii_param_0,
	.param .u64 .ptr .align 1 _Z13updateUMatrixPdS_iii_param_1,
	.param .u32 _Z13updateUMatrixPdS_iii_param_2,
	.param .u32 _Z13updateUMatrixPdS_iii_param_3,
	.param .u32 _Z13updateUMatrixPdS_iii_param_4
)
{
	.reg .pred 	%p<20>;
	.reg .b32 	%r<81>;
	.reg .b64 	%rd<47>;
	.reg .b64 	%fd<175>;

	ld.param.u64 	%rd8, [_Z13updateUMatrixPdS_iii_param_0];
	ld.param.u64 	%rd9, [_Z13updateUMatrixPdS_iii_param_1];
	ld.param.u32 	%r45, [_Z13updateUMatrixPdS_iii_param_2];
	ld.param.u32 	%r46, [_Z13updateUMatrixPdS_iii_param_3];
	ld.param.u32 	%r47, [_Z13updateUMatrixPdS_iii_param_4];
	cvta.to.global.u64 	%rd1, %rd8;
	cvta.to.global.u64 	%rd2, %rd9;
	mov.u32 	%r48, %ctaid.x;
	mov.u32 	%r49, %ntid.x;
	mov.u32 	%r50, %tid.x;
	mad.lo.s32 	%r1, %r48, %r49, %r50;
	setp.ge.s32 	%p1, %r1, %r45;
	@%p1 bra 	$L__BB4_27;
	setp.ge.s32 	%p2, %r46, %r45;
	mov.f64 	%fd173, 0d0000000000000000;
	@%p2 bra 	$L__BB4_15;
	mul.lo.s32 	%r2, %r47, %r1;
	sub.s32 	%r3, %r45, %r46;
	and.b32  	%r4, %r3, 15;
	sub.s32 	%r51, %r46, %r45;
	setp.gt.u32 	%p3, %r51, -16;
	mov.f64 	%fd172, 0d0000000000000000;
	mov.u32 	%r74, %r46;
	@%p3 bra 	$L__BB4_5;
	and.b32  	%r52, %r3, -16;
	neg.s32 	%r73, %r52;
	add.s64 	%rd3, %rd1, 64;
	add.s32 	%r72, %r46, %r2;
	mul.wide.s32 	%rd10, %r46, 8;
	sub.s64 	%rd11, %rd2, %rd10;
	add.s64 	%rd4, %rd11, 64;
	mov.f64 	%fd172, 0d0000000000000000;
	mov.u32 	%r74, %r46;
$L__BB4_4:
	.pragma "nounroll";
	mul.wide.s32 	%rd12, %r72, 8;
	add.s64 	%rd13, %rd3, %rd12;
	mul.wide.s32 	%rd14, %r74, 8;
	add.s64 	%rd15, %rd4, %rd14;
	ld.global.f64 	%fd20, [%rd13+-64];
	ld.global.f64 	%fd21, [%rd15+-64];
	fma.rn.f64 	%fd22, %fd20, %fd21, %fd172;
	ld.global.f64 	%fd23, [%rd13+-56];
	ld.global.f64 	%fd24, [%rd15+-56];
	fma.rn.f64 	%fd25, %fd23, %fd24, %fd22;
	ld.global.f64 	%fd26, [%rd13+-48];
	ld.global.f64 	%fd27, [%rd15+-48];
	fma.rn.f64 	%fd28, %fd26, %fd27, %fd25;
	ld.global.f64 	%fd29, [%rd13+-40];
	ld.global.f64 	%fd30, [%rd15+-40];
	fma.rn.f64 	%fd31, %fd29, %fd30, %fd28;
	ld.global.f64 	%fd32, [%rd13+-32];
	ld.global.f64 	%fd33, [%rd15+-32];
	fma.rn.f64 	%fd34, %fd32, %fd33, %fd31;
	ld.global.f64 	%fd35, [%rd13+-24];
	ld.global.f64 	%fd36, [%rd15+-24];
	fma.rn.f64 	%fd37, %fd35, %fd36, %fd34;
	ld.global.f64 	%fd38, [%rd13+-16];
	ld.global.f64 	%fd39, [%rd15+-16];
	fma.rn.f64 	%fd40, %fd38, %fd39, %fd37;
	ld.global.f64 	%fd41, [%rd13+-8];
	ld.global.f64 	%fd42, [%rd15+-8];
	fma.rn.f64 	%fd43, %fd41, %fd42, %fd40;
	ld.global.f64 	%fd44, [%rd13];
	ld.global.f64 	%fd45, [%rd15];
	fma.rn.f64 	%fd46, %fd44, %fd45, %fd43;
	ld.global.f64 	%fd47, [%rd13+8];
	ld.global.f64 	%fd48, [%rd15+8];
	fma.rn.f64 	%fd49, %fd47, %fd48, %fd46;
	ld.global.f64 	%fd50, [%rd13+16];
	ld.global.f64 	%fd51, [%rd15+16];
	fma.rn.f64 	%fd52, %fd50, %fd51, %fd49;
	ld.global.f64 	%fd53, [%rd13+24];
	ld.global.f64 	%fd54, [%rd15+24];
	fma.rn.f64 	%fd55, %fd53, %fd54, %fd52;
	ld.global.f64 	%fd56, [%rd13+32];
	ld.global.f64 	%fd57, [%rd15+32];
	fma.rn.f64 	%fd58, %fd56, %fd57, %fd55;
	ld.global.f64 	%fd59, [%rd13+40];
	ld.global.f64 	%fd60, [%rd15+40];
	fma.rn.f64 	%fd61, %fd59, %fd60, %fd58;
	ld.global.f64 	%fd62, [%rd13+48];
	ld.global.f64 	%fd63, [%rd15+48];
	fma.rn.f64 	%fd64, %fd62, %fd63, %fd61;
	ld.global.f64 	%fd65, [%rd13+56];
	ld.global.f64 	%fd66, [%rd15+56];
	fma.rn.f64 	%fd172, %fd65, %fd66, %fd64;
	add.s32 	%r74, %r74, 16;
	add.s32 	%r73, %r73, 16;
	add.s32 	%r72, %r72, 16;
	setp.eq.s32 	%p4, %r73, 0;
	@%p4 bra 	$L__BB4_5;
	bra.uni 	$L__BB4_4;
$L__BB4_5:
	setp.eq.s32 	%p5, %r4, 0;
	@%p5 bra 	$L__BB4_14;
	and.b32  	%r8, %r3, 7;
	setp.lt.u32 	%p6, %r4, 8;
	@%p6 bra 	$L__BB4_8;
	add.s32 	%r53, %r74, %r2;
	mul.wide.s32 	%rd16, %r53, 8;
	add.s64 	%rd17, %rd1, %rd16;
	ld.global.f64 	%fd68, [%rd17];
	sub.s32 	%r54, %r74, %r46;
	mul.wide.s32 	%rd18, %r54, 8;
	add.s64 	%rd19, %rd2, %rd18;
	ld.global.f64 	%fd69, [%rd19];
	fma.rn.f64 	%fd70, %fd68, %fd69, %fd172;
	ld.global.f64 	%fd71, [%rd17+8];
	ld.global.f64 	%fd72, [%rd19+8];
	fma.rn.f64 	%fd73, %fd71, %fd72, %fd70;
	ld.global.f64 	%fd74, [%rd17+16];
	ld.global.f64 	%fd75, [%rd19+16];
	fma.rn.f64 	%fd76, %fd74, %fd75, %fd73;
	ld.global.f64 	%fd77, [%rd17+24];
	ld.global.f64 	%fd78, [%rd19+24];
	fma.rn.f64 	%fd79, %fd77, %fd78, %fd76;
	ld.global.f64 	%fd80, [%rd17+32];
	ld.global.f64 	%fd81, [%rd19+32];
	fma.rn.f64 	%fd82, %fd80, %fd81, %fd79;
	ld.global.f64 	%fd83, [%rd17+40];
	ld.global.f64 	%fd84, [%rd19+40];
	fma.rn.f64 	%fd85, %fd83, %fd84, %fd82;
	ld.global.f64 	%fd86, [%rd17+48];
	ld.global.f64 	%fd87, [%rd19+48];
	fma.rn.f64 	%fd88, %fd86, %fd87, %fd85;
	ld.global.f64 	%fd89, [%rd17+56];
	ld.global.f64 	%fd90, [%rd19+56];
	fma.rn.f64 	%fd172, %fd89, %fd90, %fd88;
	add.s32 	%r74, %r74, 8;
$L__BB4_8:
	setp.eq.s32 	%p7, %r8, 0;
	@%p7 bra 	$L__BB4_14;
	and.b32  	%r11, %r3, 3;
	setp.lt.u32 	%p8, %r8, 4;
	@%p8 bra 	$L__BB4_11;
	add.s32 	%r55, %r74, %r2;
	mul.wide.s32 	%rd20, %r55, 8;
	add.s64 	%rd21, %rd1, %rd20;
	ld.global.f64 	%fd92, [%rd21];
	sub.s32 	%r56, %r74, %r46;
	mul.wide.s32 	%rd22, %r56, 8;
	add.s64 	%rd23, %rd2, %rd22;
	ld.global.f64 	%fd93, [%rd23];
	fma.rn.f64 	%fd94, %fd92, %fd93, %fd172;
	ld.global.f64 	%fd95, [%rd21+8];
	ld.global.f64 	%fd96, [%rd23+8];
	fma.rn.f64 	%fd97, %fd95, %fd96, %fd94;
	ld.global.f64 	%fd98, [%rd21+16];
	ld.global.f64 	%fd99, [%rd23+16];
	fma.rn.f64 	%fd100, %fd98, %fd99, %fd97;
	ld.global.f64 	%fd101, [%rd21+24];
	ld.global.f64 	%fd102, [%rd23+24];
	fma.rn.f64 	%fd172, %fd101, %fd102, %fd100;
	add.s32 	%r74, %r74, 4;
$L__BB4_11:
	setp.eq.s32 	%p9, %r11, 0;
	@%p9 bra 	$L__BB4_14;
	mul.wide.s32 	%rd24, %r46, 8;
	sub.s64 	%rd5, %rd2, %rd24;
	add.s32 	%r70, %r74, %r2;
	neg.s32 	%r69, %r11;
$L__BB4_13:
	.pragma "nounroll";
	mul.wide.s32 	%rd25, %r74, 8;
	add.s64 	%rd26, %rd5, %rd25;
	mul.wide.s32 	%rd27, %r70, 8;
	add.s64 	%rd28, %rd1, %rd27;
	ld.global.f64 	%fd103, [%rd28];
	ld.global.f64 	%fd104, [%rd26];
	fma.rn.f64 	%fd172, %fd103, %fd104, %fd172;
	add.s32 	%r74, %r74, 1;
	add.s32 	%r70, %r70, 1;
	add.s32 	%r69, %r69, 1;
	setp.ne.s32 	%p10, %r69, 0;
	@%p10 bra 	$L__BB4_13;
$L__BB4_14:
	add.f64 	%fd173, %fd172, %fd172;
$L__BB4_15:
	setp.ge.s32 	%p11, %r46, %r45;
	@%p11 bra 	$L__BB4_27;
	mul.lo.s32 	%r22, %r47, %r1;
	sub.s32 	%r23, %r45, %r46;
	and.b32  	%r24, %r23, 7;
	sub.s32 	%r57, %r46, %r45;
	setp.gt.u32 	%p12, %r57, -8;
	mov.u32 	%r78, %r46;
	@%p12 bra 	$L__BB4_19;
	and.b32  	%r58, %r23, -8;
	neg.s32 	%r76, %r58;
	mul.wide.s32 	%rd29, %r46, 8;
	sub.s64 	%rd30, %rd2, %rd29;
	add.s64 	%rd6, %rd30, 32;
	add.s64 	%rd7, %rd1, 32;
	add.s32 	%r75, %r46, %r22;
	mov.u32 	%r78, %r46;
$L__BB4_18:
	.pragma "nounroll";
	mul.wide.s32 	%rd31, %r78, 8;
	add.s64 	%rd32, %rd6, %rd31;
	mul.wide.s32 	%rd33, %r75, 8;
	add.s64 	%rd34, %rd7, %rd33;
	ld.global.f64 	%fd105, [%rd32+-32];
	mul.f64 	%fd106, %fd173, %fd105;
	ld.global.f64 	%fd107, [%rd34+-32];
	sub.f64 	%fd108, %fd107, %fd106;
	st.global.f64 	[%rd34+-32], %fd108;
	ld.global.f64 	%fd109, [%rd32+-24];
	mul.f64 	%fd110, %fd173, %fd109;
	ld.global.f64 	%fd111, [%rd34+-24];
	sub.f64 	%fd112, %fd111, %fd110;
	st.global.f64 	[%rd34+-24], %fd112;
	ld.global.f64 	%fd113, [%rd32+-16];
	mul.f64 	%fd114, %fd173, %fd113;
	ld.global.f64 	%fd115, [%rd34+-16];
	sub.f64 	%fd116, %fd115, %fd114;
	st.global.f64 	[%rd34+-16], %fd116;
	ld.global.f64 	%fd117, [%rd32+-8];
	mul.f64 	%fd118, %fd173, %fd117;
	ld.global.f64 	%fd119, [%rd34+-8];
	sub.f64 	%fd120, %fd119, %fd118;
	st.global.f64 	[%rd34+-8], %fd120;
	ld.global.f64 	%fd121, [%rd32];
	mul.f64 	%fd122, %fd173, %fd121;
	ld.global.f64 	%fd123, [%rd34];
	sub.f64 	%fd124, %fd123, %fd122;
	st.global.f64 	[%rd34], %fd124;
	ld.global.f64 	%fd125, [%rd32+8];
	mul.f64 	%fd126, %fd173, %fd125;
	ld.global.f64 	%fd127, [%rd34+8];
	sub.f64 	%fd128, %fd127, %fd126;
	st.global.f64 	[%rd34+8], %fd128;
	ld.global.f64 	%fd129, [%rd32+16];
	mul.f64 	%fd130, %fd173, %fd129;
	ld.global.f64 	%fd131, [%rd34+16];
	sub.f64 	%fd132, %fd131, %fd130;
	st.global.f64 	[%rd34+16], %fd132;
	ld.global.f64 	%fd133, [%rd32+24];
	mul.f64 	%fd134, %fd173, %fd133;
	ld.global.f64 	%fd135, [%rd34+24];
	sub.f64 	%fd136, %fd135, %fd134;
	st.global.f64 	[%rd34+24], %fd136;
	add.s32 	%r78, %r78, 8;
	add.s32 	%r76, %r76, 8;
	add.s32 	%r75, %r75, 8;
	setp.ne.s32 	%p13, %r76, 0;
	@%p13 bra 	$L__BB4_18;
$L__BB4_19:
	setp.eq.s32 	%p14, %r24, 0;
	@%p14 bra 	$L__BB4_27;
	and.b32  	%r40, %r23, 3;
	setp.lt.u32 	%p15, %r24, 4;
	@%p15 bra 	$L__BB4_22;
	sub.s32 	%r59, %r78, %r46;
	mul.wide.s32 	%rd35, %r59, 8;
	add.s64 	%rd36, %rd2, %rd35;
	ld.global.f64 	%fd137, [%rd36];
	mul.f64 	%fd138, %fd173, %fd137;
	add.s32 	%r60, %r78, %r22;
	mul.wide.s32 	%rd37, %r60, 8;
	add.s64 	%rd38, %rd1, %rd37;
	ld.global.f64 	%fd139, [%rd38];
	sub.f64 	%fd140, %fd139, %fd138;
	st.global.f64 	[%rd38], %fd140;
	ld.global.f64 	%fd141, [%rd36+8];
	mul.f64 	%fd142, %fd173, %fd141;
	ld.global.f64 	%fd143, [%rd38+8];
	sub.f64 	%fd144, %fd143, %fd142;
	st.global.f64 	[%rd38+8], %fd144;
	ld.global.f64 	%fd145, [%rd36+16];
	mul.f64 	%fd146, %fd173, %fd145;
	ld.global.f64 	%fd147, [%rd38+16];
	sub.f64 	%fd148, %fd147, %fd146;
	st.global.f64 	[%rd38+16], %fd148;
	ld.global.f64 	%fd149, [%rd36+24];
	mul.f64 	%fd150, %fd173, %fd149;
	ld.global.f64 	%fd151, [%rd38+24];
	sub.f64 	%fd152, %fd151, %fd150;
	st.global.f64 	[%rd38+24], %fd152;
	add.s32 	%r78, %r78, 4;
$L__BB4_22:
	setp.eq.s32 	%p16, %r40, 0;
	@%p16 bra 	$L__BB4_27;
	setp.eq.s32 	%p17, %r40, 1;
	@%p17 bra 	$L__BB4_25;
	sub.s32 	%r61, %r78, %r46;
	mul.wide.s32 	%rd39, %r61, 8;
	add.s64 	%rd40, %rd2, %rd39;
	ld.global.f64 	%fd153, [%rd40];
	mul.f64 	%fd154, %fd173, %fd153;
	add.s32 	%r62, %r78, %r22;
	mul.wide.s32 	%rd41, %r62, 8;
	add.s64 	%rd42, %rd1, %rd41;
	ld.global.f64 	%fd155, [%rd42];
	sub.f64 	%fd156, %fd155, %fd154;
	st.global.f64 	[%rd42], %fd156;
	ld.global.f64 	%fd157, [%rd40+8];
	mul.f64 	%fd158, %fd173, %fd157;
	ld.global.f64 	%fd159, [%rd42+8];
	sub.f64 	%fd160, %fd159, %fd158;
	st.global.f64 	[%rd42+8], %fd160;
	add.s32 	%r78, %r78, 2;
$L__BB4_25:
	and.b32  	%r63, %r23, 1;
	setp.eq.b32 	%p18, %r63, 1;
	not.pred 	%p19, %p18;
	@%p19 bra 	$L__BB4_27;
	sub.s32 	%r64, %r78, %r46;
	mul.wide.s32 	%rd43, %r64, 8;
	add.s64 	%rd44, %rd2, %rd43;
	ld.global.f64 	%fd161, [%rd44];
	mul.f64 	%fd162, %fd173, %fd161;
	add.s32 	%r65, %r78, %r22;
	mul.wide.s32 	%rd45, %r65, 8;
	add.s64 	%rd46, %rd1, %rd45;
	ld.global.f64 	%fd163, [%rd46];
	sub.f64 	%fd164, %fd163, %fd162;
	st.global.f64 	[%rd46], %fd164;
$L__BB4_27:
	ret;

}
	// .globl	_Z22applyHouseholderToRowsPdS_iiii
.visible .entry _Z22applyHouseholderToRowsPdS_iiii(
	.param .u64 .ptr .align 1 _Z22applyHouseholderToRowsPdS_iiii_param_0,
	.param .u64 .ptr .align 1 _Z22applyHouseholderToRowsPdS_iiii_param_1,
	.param .u32 _Z22applyHouseholderToRowsPdS_iiii_param_2,
	.param .u32 _Z22applyHouseholderToRowsPdS_iiii_param_3,
	.param .u32 _Z22applyHouseholderToRowsPdS_iiii_param_4,
	.param .u32 _Z22applyHouseholderToRowsPdS_iiii_param_5
)
{
	.reg .pred 	%p<20>;
	.reg .b32 	%r<124>;
	.reg .b64 	%rd<45>;
	.reg .b64 	%fd<175>;

	ld.param.u64 	%rd3, [_Z22applyHouseholderToRowsPdS_iiii_param_0];
	ld.param.u64 	%rd4, [_Z22applyHouseholderToRowsPdS_iiii_param_1];
	ld.param.u32 	%r66, [_Z22applyHouseholderToRowsPdS_iiii_param_2];
	ld.param.u32 	%r63, [_Z22applyHouseholderToRowsPdS_iiii_param_3];
	ld.param.u32 	%r64, [_Z22applyHouseholderToRowsPdS_iiii_param_4];
	ld.param.u32 	%r65, [_Z22applyHouseholderToRowsPdS_iiii_param_5];
	cvta.to.global.u64 	%rd1, %rd3;
	cvta.to.global.u64 	%rd2, %rd4;
	mov.u32 	%r67, %ctaid.x;
	mov.u32 	%r68, %ntid.x;
	mov.u32 	%r69, %tid.x;
	mad.lo.s32 	%r1, %r67, %r68, %r69;
	setp.ge.s32 	%p1, %r1, %r66;
	@%p1 bra 	$L__BB5_29;
	add.s32 	%r118, %r64, 1;
	setp.ge.s32 	%p2, %r118, %r63;
	mov.f64 	%fd173, 0d0000000000000000;
	@%p2 bra 	$L__BB5_16;
	mul.lo.s32 	%r3, %r65, %r1;
	not.b32 	%r70, %r64;
	add.s32 	%r4, %r63, %r70;
	sub.s32 	%r71, %r63, %r64;
	add.s32 	%r72, %r71, -2;
	and.b32  	%r5, %r4, 15;
	setp.lt.u32 	%p3, %r72, 15;
	mov.f64 	%fd172, 0d0000000000000000;
	mov.u32 	%r102, %r118;
	mov.u32 	%r103, %r64;
	@%p3 bra 	$L__BB5_6;
	and.b32  	%r74, %r4, -16;
	neg.s32 	%r112, %r74;
	add.s32 	%r110, %r64, %r3;
	mov.f64 	%fd172, 0d0000000000000000;
	mov.b32 	%r111, 1;
	mov.u32 	%r103, %r64;
$L__BB5_4:
	.pragma "nounroll";
	add.s32 	%r75, %r110, 1;
	mul.wide.s32 	%rd5, %r75, 8;
	add.s64 	%rd6, %rd1, %rd5;
	ld.global.f64 	%fd20, [%rd6];
	add.s32 	%r76, %r111, -1;
	mul.wide.s32 	%rd7, %r76, 8;
	add.s64 	%rd8, %rd2, %rd7;
	ld.global.f64 	%fd21, [%rd8];
	fma.rn.f64 	%fd22, %fd20, %fd21, %fd172;
	ld.global.f64 	%fd23, [%rd6+8];
	ld.global.f64 	%fd24, [%rd8+8];
	fma.rn.f64 	%fd25, %fd23, %fd24, %fd22;
	ld.global.f64 	%fd26, [%rd6+16];
	ld.global.f64 	%fd27, [%rd8+16];
	fma.rn.f64 	%fd28, %fd26, %fd27, %fd25;
	ld.global.f64 	%fd29, [%rd6+24];
	ld.global.f64 	%fd30, [%rd8+24];
	fma.rn.f64 	%fd31, %fd29, %fd30, %fd28;
	ld.global.f64 	%fd32, [%rd6+32];
	ld.global.f64 	%fd33, [%rd8+32];
	fma.rn.f64 	%fd34, %fd32, %fd33, %fd31;
	ld.global.f64 	%fd35, [%rd6+40];
	ld.global.f64 	%fd36, [%rd8+40];
	fma.rn.f64 	%fd37, %fd35, %fd36, %fd34;
	ld.global.f64 	%fd38, [%rd6+48];
	ld.global.f64 	%fd39, [%rd8+48];
	fma.rn.f64 	%fd40, %fd38, %fd39, %fd37;
	ld.global.f64 	%fd41, [%rd6+56];
	ld.global.f64 	%fd42, [%rd8+56];
	fma.rn.f64 	%fd43, %fd41, %fd42, %fd40;
	ld.global.f64 	%fd44, [%rd6+64];
	ld.global.f64 	%fd45, [%rd8+64];
	fma.rn.f64 	%fd46, %fd44, %fd45, %fd43;
	ld.global.f64 	%fd47, [%rd6+72];
	ld.global.f64 	%fd48, [%rd8+72];
	fma.rn.f64 	%fd49, %fd47, %fd48, %fd46;
	ld.global.f64 	%fd50, [%rd6+80];
	ld.global.f64 	%fd51, [%rd8+80];
	fma.rn.f64 	%fd52, %fd50, %fd51, %fd49;
	ld.global.f64 	%fd53, [%rd6+88];
	ld.global.f64 	%fd54, [%rd8+88];
	fma.rn.f64 	%fd55, %fd53, %fd54, %fd52;
	ld.global.f64 	%fd56, [%rd6+96];
	ld.global.f64 	%fd57, [%rd8+96];
	fma.rn.f64 	%fd58, %fd56, %fd57, %fd55;
	ld.global.f64 	%fd59, [%rd6+104];
	ld.global.f64 	%fd60, [%rd8+104];
	fma.rn.f64 	%fd61, %fd59, %fd60, %fd58;
	ld.global.f64 	%fd62, [%rd6+112];
	ld.global.f64 	%fd63, [%rd8+112];
	fma.rn.f64 	%fd64, %fd62, %fd63, %fd61;
	ld.global.f64 	%fd65, [%rd6+120];
	ld.global.f64 	%fd66, [%rd8+120];
	fma.rn.f64 	%fd172, %fd65, %fd66, %fd64;
	add.s32 	%r103, %r103, 16;
	add.s32 	%r112, %r112, 16;
	add.s32 	%r111, %r111, 16;
	add.s32 	%r110, %r110, 16;
	setp.eq.s32 	%p4, %r112, 0;
	@%p4 bra 	$L__BB5_5;
	bra.uni 	$L__BB5_4;
$L__BB5_5:
	add.s32 	%r102, %r103, 1;
$L__BB5_6:
	setp.eq.s32 	%p5, %r5, 0;
	@%p5 bra 	$L__BB5_15;
	and.b32  	%r11, %r4, 7;
	setp.lt.u32 	%p6, %r5, 8;
	@%p6 bra 	$L__BB5_9;
	add.s32 	%r77, %r102, %r3;
	mul.wide.s32 	%rd9, %r77, 8;
	add.s64 	%rd10, %rd1, %rd9;
	ld.global.f64 	%fd68, [%rd10];
	sub.s32 	%r78, %r103, %r64;
	mul.wide.s32 	%rd11, %r78, 8;
	add.s64 	%rd12, %rd2, %rd11;
	ld.global.f64 	%fd69, [%rd12];
	fma.rn.f64 	%fd70, %fd68, %fd69, %fd172;
	ld.global.f64 	%fd71, [%rd10+8];
	sub.s32 	%r79, %r102, %r64;
	mul.wide.s32 	%rd13, %r79, 8;
	add.s64 	%rd14, %rd2, %rd13;
	ld.global.f64 	%fd72, [%rd14];
	fma.rn.f64 	%fd73, %fd71, %fd72, %fd70;
	ld.global.f64 	%fd74, [%rd10+16];
	ld.global.f64 	%fd75, [%rd14+8];
	fma.rn.f64 	%fd76, %fd74, %fd75, %fd73;
	ld.global.f64 	%fd77, [%rd10+24];
	ld.global.f64 	%fd78, [%rd14+16];
	fma.rn.f64 	%fd79, %fd77, %fd78, %fd76;
	ld.global.f64 	%fd80, [%rd10+32];
	ld.global.f64 	%fd81, [%rd14+24];
	fma.rn.f64 	%fd82, %fd80, %fd81, %fd79;
	ld.global.f64 	%fd83, [%rd10+40];
	ld.global.f64 	%fd84, [%rd14+32];
	fma.rn.f64 	%fd85, %fd83, %fd84, %fd82;
	ld.global.f64 	%fd86, [%rd10+48];
	ld.global.f64 	%fd87, [%rd14+40];
	fma.rn.f64 	%fd88, %fd86, %fd87, %fd85;
	add.s32 	%r103, %r102, 7;
	ld.global.f64 	%fd89, [%rd10+56];
	ld.global.f64 	%fd90, [%rd14+48];
	fma.rn.f64 	%fd172, %fd89, %fd90, %fd88;
	add.s32 	%r102, %r102, 8;
$L__BB5_9:
	setp.eq.s32 	%p7, %r11, 0;
	@%p7 bra 	$L__BB5_15;
	and.b32  	%r16, %r4, 3;
	setp.lt.u32 	%p8, %r11, 4;
	@%p8 bra 	$L__BB5_12;
	add.s32 	%r80, %r102, %r3;
	mul.wide.s32 	%rd15, %r80, 8;
	add.s64 	%rd16, %rd1, %rd15;
	ld.global.f64 	%fd92, [%rd16];
	sub.s32 	%r81, %r103, %r64;
	mul.wide.s32 	%rd17, %r81, 8;
	add.s64 	%rd18, %rd2, %rd17;
	ld.global.f64 	%fd93, [%rd18];
	fma.rn.f64 	%fd94, %fd92, %fd93, %fd172;
	ld.global.f64 	%fd95, [%rd16+8];
	sub.s32 	%r82, %r102, %r64;
	mul.wide.s32 	%rd19, %r82, 8;
	add.s64 	%rd20, %rd2, %rd19;
	ld.global.f64 	%fd96, [%rd20];
	fma.rn.f64 	%fd97, %fd95, %fd96, %fd94;
	ld.global.f64 	%fd98, [%rd16+16];
	ld.global.f64 	%fd99, [%rd20+8];
	fma.rn.f64 	%fd100, %fd98, %fd99, %fd97;
	add.s32 	%r103, %r102, 3;
	ld.global.f64 	%fd101, [%rd16+24];
	ld.global.f64 	%fd102, [%rd20+16];
	fma.rn.f64 	%fd172, %fd101, %fd102, %fd100;
	add.s32 	%r102, %r102, 4;
$L__BB5_12:
	setp.eq.s32 	%p9, %r16, 0;
	@%p9 bra 	$L__BB5_15;
	add.s32 	%r107, %r102, %r3;
	neg.s32 	%r106, %r16;
$L__BB5_14:
	.pragma "nounroll";
	mov.u32 	%r25, %r102;
	mul.wide.s32 	%rd21, %r107, 8;
	add.s64 	%rd22, %rd1, %rd21;
	ld.global.f64 	%fd103, [%rd22];
	sub.s32 	%r83, %r103, %r64;
	mul.wide.s32 	%rd23, %r83, 8;
	add.s64 	%rd24, %rd2, %rd23;
	ld.global.f64 	%fd104, [%rd24];
	fma.rn.f64 	%fd172, %fd103, %fd104, %fd172;
	add.s32 	%r102, %r25, 1;
	add.s32 	%r107, %r107, 1;
	add.s32 	%r106, %r106, 1;
	setp.ne.s32 	%p10, %r106, 0;
	mov.u32 	%r103, %r25;
	@%p10 bra 	$L__BB5_14;
$L__BB5_15:
	add.f64 	%fd173, %fd172, %fd172;
$L__BB5_16:
	setp.ge.s32 	%p11, %r118, %r63;
	@%p11 bra 	$L__BB5_29;
	mul.lo.s32 	%r30, %r65, %r1;
	not.b32 	%r84, %r64;
	add.s32 	%r31, %r63, %r84;
	sub.s32 	%r85, %r63, %r64;
	add.s32 	%r86, %r85, -2;
	and.b32  	%r32, %r31, 7;
	setp.lt.u32 	%p12, %r86, 7;
	mov.u32 	%r121, %r64;
	@%p12 bra 	$L__BB5_21;
	and.b32  	%r88, %r31, -8;
	neg.s32 	%r116, %r88;
	add.s32 	%r114, %r64, %r30;
	mov.b32 	%r115, 1;
	mov.u32 	%r121, %r64;
$L__BB5_19:
	.pragma "nounroll";
	add.s32 	%r89, %r115, -1;
	mul.wide.s32 	%rd25, %r89, 8;
	add.s64 	%rd26, %rd2, %rd25;
	ld.global.f64 	%fd105, [%rd26];
	mul.f64 	%fd106, %fd173, %fd105;
	add.s32 	%r90, %r114, 1;
	mul.wide.s32 	%rd27, %r90, 8;
	add.s64 	%rd28, %rd1, %rd27;
	ld.global.f64 	%fd107, [%rd28];
	sub.f64 	%fd108, %fd107, %fd106;
	st.global.f64 	[%rd28], %fd108;
	ld.global.f64 	%fd109, [%rd26+8];
	mul.f64 	%fd110, %fd173, %fd109;
	ld.global.f64 	%fd111, [%rd28+8];
	sub.f64 	%fd112, %fd111, %fd110;
	st.global.f64 	[%rd28+8], %fd112;
	ld.global.f64 	%fd113, [%rd26+16];
	mul.f64 	%fd114, %fd173, %fd113;
	ld.global.f64 	%fd115, [%rd28+16];
	sub.f64 	%fd116, %fd115, %fd114;
	st.global.f64 	[%rd28+16], %fd116;
	ld.global.f64 	%fd117, [%rd26+24];
	mul.f64 	%fd118, %fd173, %fd117;
	ld.global.f64 	%fd119, [%rd28+24];
	sub.f64 	%fd120, %fd119, %fd118;
	st.global.f64 	[%rd28+24], %fd120;
	ld.global.f64 	%fd121, [%rd26+32];
	mul.f64 	%fd122, %fd173, %fd121;
	ld.global.f64 	%fd123, [%rd28+32];
	sub.f64 	%fd124, %fd123, %fd122;
	st.global.f64 	[%rd28+32], %fd124;
	ld.global.f64 	%fd125, [%rd26+40];
	mul.f64 	%fd126, %fd173, %fd125;
	ld.global.f64 	%fd127, [%rd28+40];
	sub.f64 	%fd128, %fd127, %fd126;
	st.global.f64 	[%rd28+40], %fd128;
	ld.global.f64 	%fd129, [%rd26+48];
	mul.f64 	%fd130, %fd173, %fd129;
	ld.global.f64 	%fd131, [%rd28+48];
	sub.f64 	%fd132, %fd131, %fd130;
	st.global.f64 	[%rd28+48], %fd132;
	ld.global.f64 	%fd133, [%rd26+56];
	mul.f64 	%fd134, %fd173, %fd133;
	ld.global.f64 	%fd135, [%rd28+56];
	sub.f64 	%fd136, %fd135, %fd134;
	st.global.f64 	[%rd28+56], %fd136;
	add.s32 	%r121, %r121, 8;
	add.s32 	%r116, %r116, 8;
	add.s32 	%r115, %r115, 8;
	add.s32 	%r114, %r114, 8;
	setp.ne.s32 	%p13, %r116, 0;
	@%p13 bra 	$L__BB5_19;
	add.s32 	%r118, %r121, 1;
$L__BB5_21:
	setp.eq.s32 	%p14, %r32, 0;
	@%p14 bra 	$L__BB5_29;
	and.b32  	%r54, %r31, 3;
	setp.lt.u32 	%p15, %r32, 4;
	@%p15 bra 	$L__BB5_24;
	sub.s32 	%r91, %r121, %r64;
	mul.wide.s32 	%rd29, %r91, 8;
	add.s64 	%rd30, %rd2, %rd29;
	ld.global.f64 	%fd137, [%rd30];
	mul.f64 	%fd138, %fd173, %fd137;
	add.s32 	%r92, %r118, %r30;
	mul.wide.s32 	%rd31, %r92, 8;
	add.s64 	%rd32, %rd1, %rd31;
	ld.global.f64 	%fd139, [%rd32];
	sub.f64 	%fd140, %fd139, %fd138;
	st.global.f64 	[%rd32], %fd140;
	sub.s32 	%r93, %r118, %r64;
	mul.wide.s32 	%rd33, %r93, 8;
	add.s64 	%rd34, %rd2, %rd33;
	ld.global.f64 	%fd141, [%rd34];
	mul.f64 	%fd142, %fd173, %fd141;
	ld.global.f64 	%fd143, [%rd32+8];
	sub.f64 	%fd144, %fd143, %fd142;
	st.global.f64 	[%rd32+8], %fd144;
	ld.global.f64 	%fd145, [%rd34+8];
	mul.f64 	%fd146, %fd173, %fd145;
	ld.global.f64 	%fd147, [%rd32+16];
	sub.f64 	%fd148, %fd147, %fd146;
	st.global.f64 	[%rd32+16], %fd148;
	add.s32 	%r121, %r118, 3;
	ld.global.f64 	%fd149, [%rd34+16];
	mul.f64 	%fd150, %fd173, %fd149;
	ld.global.f64 	%fd151, [%rd32+24];
	sub.f64 	%fd152, %fd151, %fd150;
	st.global.f64 	[%rd32+24], %fd152;
	add.s32 	%r118, %r118, 4;
$L__BB5_24:
	setp.eq.s32 	%p16, %r54, 0;
	@%p16 bra 	$L__BB5_29;
	setp.eq.s32 	%p17, %r54, 1;
	@%p17 bra 	$L__BB5_27;
	sub.s32 	%r94, %r121, %r64;
	mul.wide.s32 	%rd35, %r94, 8;
	add.s64 	%rd36, %rd2, %rd35;
	ld.global.f64 	%fd153, [%rd36];
	mul.f64 	%fd154, %fd173, %fd153;
	add.s32 	%r95, %r118, %r30;
	mul.wide.s32 	%rd37, %r95, 8;
	add.s64 	%rd38, %rd1, %rd37;
	ld.global.f64 	%fd155, [%rd38];
	sub.f64 	%fd156, %fd155, %fd154;
	st.global.f64 	[%rd38], %fd156;
	add.s32 	%r121, %r118, 1;
	sub.s32 	%r96, %r118, %r64;
	mul.wide.s32 	%rd39, %r96, 8;
	add.s64 	%rd40, %rd2, %rd39;
	ld.global.f64 	%fd157, [%rd40];
	mul.f64 	%fd158, %fd173, %fd157;
	ld.global.f64 	%fd159, [%rd38+8];
	sub.f64 	%fd160, %fd159, %fd158;
	st.global.f64 	[%rd38+8], %fd160;
	add.s32 	%r118, %r118, 2;
$L__BB5_27:
	and.b32  	%r97, %r31, 1;
	setp.eq.b32 	%p18, %r97, 1;
	not.pred 	%p19, %p18;
	@%p19 bra 	$L__BB5_29;
	sub.s32 	%r98, %r121, %r64;
	mul.wide.s32 	%rd41, %r98, 8;
	add.s64 	%rd42, %rd2, %rd41;
	ld.global.f64 	%fd161, [%rd42];
	mul.f64 	%fd162, %fd173, %fd161;
	add.s32 	%r99, %r118, %r30;
	mul.wide.s32 	%rd43, %r99, 8;
	add.s64 	%rd44, %rd1, %rd43;
	ld.global.f64 	%fd163, [%rd44];
	sub.f64 	%fd164, %fd163, %fd162;
	st.global.f64 	[%rd44], %fd164;
$L__BB5_29:
	ret;

}
	// .globl	_Z13updateVMatrixPdS_iii
.visible .entry _Z13updateVMatrixPdS_iii(
	.param .u64 .ptr .align 1 _Z13updateVMatrixPdS_iii_param_0,
	.param .u64 .ptr .align 1 _Z13updateVMatrixPdS_iii_param_1,
	.param .u32 _Z13updateVMatrixPdS_iii_param_2,
	.param .u32 _Z13updateVMatrixPdS_iii_param_3,
	.param .u32 _Z13updateVMatrixPdS_iii_param_4
)
{
	.reg .pred 	%p<20>;
	.reg .b32 	%r<123>;
	.reg .b64 	%rd<45>;
	.reg .b64 	%fd<175>;

	ld.param.u64 	%rd3, [_Z13updateVMatrixPdS_iii_param_0];
	ld.param.u64 	%rd4, [_Z13updateVMatrixPdS_iii_param_1];
	ld.param.u32 	%r63, [_Z13updateVMatrixPdS_iii_param_2];
	ld.param.u32 	%r64, [_Z13updateVMatrixPdS_iii_param_3];
	ld.param.u32 	%r65, [_Z13updateVMatrixPdS_iii_param_4];
	cvta.to.global.u64 	%rd1, %rd3;
	cvta.to.global.u64 	%rd2, %rd4;
	mov.u32 	%r66, %ctaid.x;
	mov.u32 	%r67, %ntid.x;
	mov.u32 	%r68, %tid.x;
	mad.lo.s32 	%r1, %r66, %r67, %r68;
	setp.ge.s32 	%p1, %r1, %r63;
	@%p1 bra 	$L__BB6_29;
	add.s32 	%r117, %r64, 1;
	setp.ge.s32 	%p2, %r117, %r63;
	mov.f64 	%fd173, 0d0000000000000000;
	@%p2 bra 	$L__BB6_16;
	mul.lo.s32 	%r3, %r65, %r1;
	not.b32 	%r69, %r64;
	add.s32 	%r4, %r63, %r69;
	sub.s32 	%r70, %r63, %r64;
	add.s32 	%r71, %r70, -2;
	and.b32  	%r5, %r4, 15;
	setp.lt.u32 	%p3, %r71, 15;
	mov.f64 	%fd172, 0d0000000000000000;
	mov.u32 	%r101, %r117;
	mov.u32 	%r102, %r64;
	@%p3 bra 	$L__BB6_6;
	and.b32  	%r73, %r4, -16;
	neg.s32 	%r111, %r73;
	add.s32 	%r109, %r64, %r3;
	mov.f64 	%fd172, 0d0000000000000000;
	mov.b32 	%r110, 1;
	mov.u32 	%r102, %r64;
$L__BB6_4:
	.pragma "nounroll";
	add.s32 	%r74, %r109, 1;
	mul.wide.s32 	%rd5, %r74, 8;
	add.s64 	%rd6, %rd1, %rd5;
	ld.global.f64 	%fd20, [%rd6];
	add.s32 	%r75, %r110, -1;
	mul.wide.s32 	%rd7, %r75, 8;
	add.s64 	%rd8, %rd2, %rd7;
	ld.global.f64 	%fd21, [%rd8];
	fma.rn.f64 	%fd22, %fd20, %fd21, %fd172;
	ld.global.f64 	%fd23, [%rd6+8];
	ld.global.f64 	%fd24, [%rd8+8];
	fma.rn.f64 	%fd25, %fd23, %fd24, %fd22;
	ld.global.f64 	%fd26, [%rd6+16];
	ld.global.f64 	%fd27, [%rd8+16];
	fma.rn.f64 	%fd28, %fd26, %fd27, %fd25;
	ld.global.f64 	%fd29, [%rd6+24];
	ld.global.f64 	%fd30, [%rd8+24];
	fma.rn.f64 	%fd31, %fd29, %fd30, %fd28;
	ld.global.f64 	%fd32, [%rd6+32];
	ld.global.f64 	%fd33, [%rd8+32];
	fma.rn.f64 	%fd34, %fd32, %fd33, %fd31;
	ld.global.f64 	%fd35, [%rd6+40];
	ld.global.f64 	%fd36, [%rd8+40];
	fma.rn.f64 	%fd37, %fd35, %fd36, %fd34;
	ld.global.f64 	%fd38, [%rd6+48];
	ld.global.f64 	%fd39, [%rd8+48];
	fma.rn.f64 	%fd40, %fd38, %fd39, %fd37;
	ld.global.f64 	%fd41, [%rd6+56];
	ld.global.f64 	%fd42, [%rd8+56];
	fma.rn.f64 	%fd43, %fd41, %fd42, %fd40;
	ld.global.f64 	%fd44, [%rd6+64];
	ld.global.f64 	%fd45, [%rd8+64];
	fma.rn.f64 	%fd46, %fd44, %fd45, %fd43;
	ld.global.f64 	%fd47, [%rd6+72];
	ld.global.f64 	%fd48, [%rd8+72];
	fma.rn.f64 	%fd49, %fd47, %fd48, %fd46;
	ld.global.f64 	%fd50, [%rd6+80];
	ld.global.f64 	%fd51, [%rd8+80];
	fma.rn.f64 	%fd52, %fd50, %fd51, %fd49;
	ld.global.f64 	%fd53, [%rd6+88];
	ld.global.f64 	%fd54, [%rd8+88];
	fma.rn.f64 	%fd55, %fd53, %fd54, %fd52;
	ld.global.f64 	%fd56, [%rd6+96];
	ld.global.f64 	%fd57, [%rd8+96];
	fma.rn.f64 	%fd58, %fd56, %fd57, %fd55;
	ld.global.f64 	%fd59, [%rd6+104];
	ld.global.f64 	%fd60, [%rd8+104];
	fma.rn.f64 	%fd61, %fd59, %fd60, %fd58;
	ld.global.f64 	%fd62, [%rd6+112];
	ld.global.f64 	%fd63, [%rd8+112];
	fma.rn.f64 	%fd64, %fd62, %fd63, %fd61;
	ld.global.f64 	%fd65, [%rd6+120];
	ld.global.f64 	%fd66, [%rd8+120];
	fma.rn.f64 	%fd172, %fd65, %fd66, %fd64;
	add.s32 	%r102, %r102, 16;
	add.s32 	%r111, %r111, 16;
	add.s32 	%r110, %r110, 16;
	add.s32 	%r109, %r109, 16;
	setp.eq.s32 	%p4, %r111, 0;
	@%p4 bra 	$L__BB6_5;
	bra.uni 	$L__BB6_4;
$L__BB6_5:
	add.s32 	%r101, %r102, 1;
$L__BB6_6:
	setp.eq.s32 	%p5, %r5, 0;
	@%p5 bra 	$L__BB6_15;
	and.b32  	%r11, %r4, 7;
	setp.lt.u32 	%p6, %r5, 8;
	@%p6 bra 	$L__BB6_9;
	add.s32 	%r76, %r101, %r3;
	mul.wide.s32 	%rd9, %r76, 8;
	add.s64 	%rd10, %rd1, %rd9;
	ld.global.f64 	%fd68, [%rd10];
	sub.s32 	%r77, %r102, %r64;
	mul.wide.s32 	%rd11, %r77, 8;
	add.s64 	%rd12, %rd2, %rd11;
	ld.global.f64 	%fd69, [%rd12];
	fma.rn.f64 	%fd70, %fd68, %fd69, %fd172;
	ld.global.f64 	%fd71, [%rd10+8];
	sub.s32 	%r78, %r101, %r64;
	mul.wide.s32 	%rd13, %r78, 8;
	add.s64 	%rd14, %rd2, %rd13;
	ld.global.f64 	%fd72, [%rd14];
	fma.rn.f64 	%fd73, %fd71, %fd72, %fd70;
	ld.global.f64 	%fd74, [%rd10+16];
	ld.global.f64 	%fd75, [%rd14+8];
	fma.rn.f64 	%fd76, %fd74, %fd75, %fd73;
	ld.global.f64 	%fd77, [%rd10+24];
	ld.global.f64 	%fd78, [%rd14+16];
	fma.rn.f64 	%fd79, %fd77, %fd78, %fd76;
	ld.global.f64 	%fd80, [%rd10+32];
	ld.global.f64 	%fd81, [%rd14+24];
	fma.rn.f64 	%fd82, %fd80, %fd81, %fd79;
	ld.global.f64 	%fd83, [%rd10+40];
	ld.global.f64 	%fd84, [%rd14+32];
	fma.rn.f64 	%fd85, %fd83, %fd84, %fd82;
	ld.global.f64 	%fd86, [%rd10+48];
	ld.global.f64 	%fd87, [%rd14+40];
	fma.rn.f64 	%fd88, %fd86, %fd87, %fd85;
	add.s32 	%r102, %r101, 7;
	ld.global.f64 	%fd89, [%rd10+56];
	ld.global.f64 	%fd90, [%rd14+48];
	fma.rn.f64 	%fd172, %fd89, %fd90, %fd88;
	add.s32 	%r101, %r101, 8;
$L__BB6_9:
	setp.eq.s32 	%p7, %r11, 0;
	@%p7 bra 	$L__BB6_15;
	and.b32  	%r16, %r4, 3;
	setp.lt.u32 	%p8, %r11, 4;
	@%p8 bra 	$L__BB6_12;
	add.s32 	%r79, %r101, %r3;
	mul.wide.s32 	%rd15, %r79, 8;
	add.s64 	%rd16, %rd1, %rd15;
	ld.global.f64 	%fd92, [%rd16];
	sub.s32 	%r80, %r102, %r64;
	mul.wide.s32 	%rd17, %r80, 8;
	add.s64 	%rd18, %rd2, %rd17;
	ld.global.f64 	%fd93, [%rd18];
	fma.rn.f64 	%fd94, %fd92, %fd93, %fd172;
	ld.global.f64 	%fd95, [%rd16+8];
	sub.s32 	%r81, %r101, %r64;
	mul.wide.s32 	%rd19, %r81, 8;
	add.s64 	%rd20, %rd2, %rd19;
	ld.global.f64 	%fd96, [%rd20];
	fma.rn.f64 	%fd97, %fd95, %fd96, %fd94;
	ld.global.f64 	%fd98, [%rd16+16];
	ld.global.f64 	%fd99, [%rd20+8];
	fma.rn.f64 	%fd100, %fd98, %fd99, %fd97;
	add.s32 	%r102, %r101, 3;
	ld.global.f64 	%fd101, [%rd16+24];
	ld.global.f64 	%fd102, [%rd20+16];
	fma.rn.f64 	%fd172, %fd101, %fd102, %fd100;
	add.s32 	%r101, %r101, 4;
$L__BB6_12:
	setp.eq.s32 	%p9, %r16, 0;
	@%p9 bra 	$L__BB6_15;
	add.s32 	%r106, %r101, %r3;
	neg.s32 	%r105, %r16;
$L__BB6_14:
	.pragma "nounroll";
	mov.u32 	%r25, %r101;
	mul.wide.s32 	%rd21, %r106, 8;
	add.s64 	%rd22, %rd1, %rd21;
	ld.global.f64 	%fd103, [%rd22];
	sub.s32 	%r82, %r102, %r64;
	mul.wide.s32 	%rd23, %r82, 8;
	add.s64 	%rd24, %rd2, %rd23;
	ld.global.f64 	%fd104, [%rd24];
	fma.rn.f64 	%fd172, %fd103, %fd104, %fd172;
	add.s32 	%r101, %r25, 1;
	add.s32 	%r106, %r106, 1;
	add.s32 	%r105, %r105, 1;
	setp.ne.s32 	%p10, %r105, 0;
	mov.u32 	%r102, %r25;
	@%p10 bra 	$L__BB6_14;
$L__BB6_15:
	add.f64 	%fd173, %fd172, %fd172;
$L__BB6_16:
	setp.ge.s32 	%p11, %r117, %r63;
	@%p11 bra 	$L__BB6_29;
	mul.lo.s32 	%r30, %r65, %r1;
	not.b32 	%r83, %r64;
	add.s32 	%r31, %r63, %r83;
	sub.s32 	%r84, %r63, %r64;
	add.s32 	%r85, %r84, -2;
	and.b32  	%r32, %r31, 7;
	setp.lt.u32 	%p12, %r85, 7;
	mov.u32 	%r120, %r64;
	@%p12 bra 	$L__BB6_21;
	and.b32  	%r87, %r31, -8;
	neg.s32 	%r115, %r87;
	add.s32 	%r113, %r64, %r30;
	mov.b32 	%r114, 1;
	mov.u32 	%r120, %r64;
$L__BB6_19:
	.pragma "nounroll";
	add.s32 	%r88, %r114, -1;
	mul.wide.s32 	%rd25, %r88, 8;
	add.s64 	%rd26, %rd2, %rd25;
	ld.global.f64 	%fd105, [%rd26];
	mul.f64 	%fd106, %fd173, %fd105;
	add.s32 	%r89, %r113, 1;
	mul.wide.s32 	%rd27, %r89, 8;
	add.s64 	%rd28, %rd1, %rd27;
	ld.global.f64 	%fd107, [%rd28];
	sub.f64 	%fd108, %fd107, %fd106;
	st.global.f64 	[%rd28], %fd108;
	ld.global.f64 	%fd109, [%rd26+8];
	mul.f64 	%fd110, %fd173, %fd109;
	ld.global.f64 	%fd111, [%rd28+8];
	sub.f64 	%fd112, %fd111, %fd110;
	st.global.f64 	[%rd28+8], %fd112;
	ld.global.f64 	%fd113, [%rd26+16];
	mul.f64 	%fd114, %fd173, %fd113;
	ld.global.f64 	%fd115, [%rd28+16];
	sub.f64 	%fd116, %fd115, %fd114;
	st.global.f64 	[%rd28+16], %fd116;
	ld.global.f64 	%fd117, [%rd26+24];
	mul.f64 	%fd118, %fd173, %fd117;
	ld.global.f64 	%fd119, [%rd28+24];
	sub.f64 	%fd120, %fd119, %fd118;
	st.global.f64 	[%rd28+24], %fd120;
	ld.global.f64 	%fd121, [%rd26+32];
	mul.f64 	%fd122, %fd173, %fd121;
	ld.global.f64 	%fd123, [%rd28+32];
	sub.f64 	%fd124, %fd123, %fd122;
	st.global.f64 	[%rd28+32], %fd124;
	ld.global.f64 	%fd125, [%rd26+40];
	mul.f64 	%fd126, %fd173, %fd125;
	ld.global.f64 	%fd127, [%rd28+40];
	sub.f64 	%fd128, %fd127, %fd126;
	st.global.f64 	[%rd28+40], %fd128;
	ld.global.f64 	%fd129, [%rd26+48];
	mul.f64 	%fd130, %fd173, %fd129;
	ld.global.f64 	%fd131, [%rd28+48];
	sub.f64 	%fd132, %fd131, %fd130;
	st.global.f64 	[%rd28+48], %fd132;
	ld.global.f64 	%fd133, [%rd26+56];
	mul.f64 	%fd134, %fd173, %fd133;
	ld.global.f64 	%fd135, [%rd28+56];
	sub.f64 	%fd136, %fd135, %fd134;
	st.global.f64 	[%rd28+56], %fd136;
	add.s32 	%r120, %r120, 8;
	add.s32 	%r115, %r115, 8;
	add.s32 	%r114, %r114, 8;
	add.s32 	%r113, %r113, 8;
	setp.ne.s32 	%p13, %r115, 0;
	@%p13 bra 	$L__BB6_19;
	add.s32 	%r117, %r120, 1;
$L__BB6_21:
	setp.eq.s32 	%p14, %r32, 0;
	@%p14 bra 	$L__BB6_29;
	and.b32  	%r54, %r31, 3;
	setp.lt.u32 	%p15, %r32, 4;
	@%p15 bra 	$L__BB6_24;
	sub.s32 	%r90, %r120, %r64;
	mul.wide.s32 	%rd29, %r90, 8;
	add.s64 	%rd30, %rd2, %rd29;
	ld.global.f64 	%fd137, [%rd30];
	mul.f64 	%fd138, %fd173, %fd137;
	add.s32 	%r91, %r117, %r30;
	mul.wide.s32 	%rd31, %r91, 8;
	add.s64 	%rd32, %rd1, %rd31;
	ld.global.f64 	%fd139, [%rd32];
	sub.f64 	%fd140, %fd139, %fd138;
	st.global.f64 	[%rd32], %fd140;
	sub.s32 	%r92, %r117, %r64;
	mul.wide.s32 	%rd33, %r92, 8;
	add.s64 	%rd34, %rd2, %rd33;
	ld.global.f64 	%fd141, [%rd34];
	mul.f64 	%fd142, %fd173, %fd141;
	ld.global.f64 	%fd143, [%rd32+8];
	sub.f64 	%fd144, %fd143, %fd142;
	st.global.f64 	[%rd32+8], %fd144;
	ld.global.f64 	%fd145, [%rd34+8];
	mul.f64 	%fd146, %fd173, %fd145;
	ld.global.f64 	%fd147, [%rd32+16];
	sub.f64 	%fd148, %fd147, %fd146;
	st.global.f64 	[%rd32+16], %fd148;
	add.s32 	%r120, %r117, 3;
	ld.global.f64 	%fd149, [%rd34+16];
	mul.f64 	%fd150, %fd173, %fd149;
	ld.global.f64 	%fd151, [%rd32+24];
	sub.f64 	%fd152, %fd151, %fd150;
	st.global.f64 	[%rd32+24], %fd152;
	add.s32 	%r117, %r117, 4;
$L__BB6_24:
	setp.eq.s32 	%p16, %r54, 0;
	@%p16 bra 	$L__BB6_29;
	setp.eq.s32 	%p17, %r54, 1;
	@%p17 bra 	$L__BB6_27;
	sub.s32 	%r93, %r120, %r64;
	mul.wide.s32 	%rd35, %r93, 8;
	add.s64 	%rd36, %rd2, %rd35;
	ld.global.f64 	%fd153, [%rd36];
	mul.f64 	%fd154, %fd173, %fd153;
	add.s32 	%r94, %r117, %r30;
	mul.wide.s32 	%rd37, %r94, 8;
	add.s64 	%rd38, %rd1, %rd37;
	ld.global.f64 	%fd155, [%rd38];
	sub.f64 	%fd156, %fd155, %fd154;
	st.global.f64 	[%rd38], %fd156;
	add.s32 	%r120, %r117, 1;
	sub.s32 	%r95, %r117, %r64;
	mul.wide.s32 	%rd39, %r95, 8;
	add.s64 	%rd40, %rd2, %rd39;
	ld.global.f64 	%fd157, [%rd40];
	mul.f64 	%fd158, %fd173, %fd157;
	ld.global.f64 	%fd159, [%rd38+8];
	sub.f64 	%fd160, %fd159, %fd158;
	st.global.f64 	[%rd38+8], %fd160;
	add.s32 	%r117, %r117, 2;
$L__BB6_27:
	and.b32  	%r96, %r31, 1;
	setp.eq.b32 	%p18, %r96, 1;
	not.pred 	%p19, %p18;
	@%p19 bra 	$L__BB6_29;
	sub.s32 	%r97, %r120, %r64;
	mul.wide.s32 	%rd41, %r97, 8;
	add.s64 	%rd42, %rd2, %rd41;
	ld.global.f64 	%fd161, [%rd42];
	mul.f64 	%fd162, %fd173, %fd161;
	add.s32 	%r98, %r117, %r30;
	mul.wide.s32 	%rd43, %r98, 8;
	add.s64 	%rd44, %rd1, %rd43;
	ld.global.f64 	%fd163, [%rd44];
	sub.f64 	%fd164, %fd163, %fd162;
	st.global.f64 	[%rd44], %fd164;
$L__BB6_29:
	ret;

}


// ===== COMPILED SASS (sm_100) =====

	.target	sm_100

	.elftype	@"ET_EXEC"


//--------------------- .note.nv.tkinfo           --------------------------
	.section	.note.nv.tkinfo,"",@"SHT_NOTE"
	.sectionflags	@"SHF_NOTE_NV_TKINFO"
	.tkinfo
        /*0018*/ 	.word	0x00000002
        /*0030*/ 	.string	""
        /*0030*/ 	.string	"ptxas"
        /*0030*/ 	.string	"Cuda compilation tools, release 13.0, V13.0.88"
        /*0030*/ 	.string	"Build cuda_13.0.r13.0/compiler.36424714_0"
        /*0030*/ 	.string	"-arch sm_100 -m 64 "



//--------------------- .note.nv.cuinfo           --------------------------
	.section	.note.nv.cuinfo,"",@"SHT_NOTE"
	.sectionflags	@"SHF_NOTE_NV_CUINFO"
        /*0018*/ 	.short	0x0002
        /*001a*/ 	.short	0x0064
        /*001c*/ 	.short	0x0082
	.zero		2


//--------------------- .nv.info                  --------------------------
	.section	.nv.info,"",@"SHT_CUDA_INFO"
	.align	4


	//----- nvinfo : EIATTR_REGCOUNT
	.align		4
        /*0000*/ 	.byte	0x04, 0x2f
        /*0002*/ 	.short	(.L_1 - .L_0)
	.align		4
.L_0:
        /*0004*/ 	.word	index@(_Z10vectorNormPdS_i)
        /*0008*/ 	.word	0x0000000e


	//----- nvinfo : EIATTR_FRAME_SIZE
	.align		4
.L_1:
        /*000c*/ 	.byte	0x04, 0x11
        /*000e*/ 	.short	(.L_3 - .L_2)
	.align		4
.L_2:
        /*0010*/ 	.word	index@(_Z10vectorNormPdS_i)
        /*0014*/ 	.word	0x00000000


	//----- nvinfo : EIATTR_REGCOUNT
	.align		4
.L_3:
        /*0018*/ 	.byte	0x04, 0x2f
        /*001a*/ 	.short	(.L_5 - .L_4)
	.align		4
.L_4:
        /*001c*/ 	.word	index@(_Z14matrixMultiplyPdS_S_iii)
        /*0020*/ 	.word	0x00000020


	//----- nvinfo : EIATTR_FRAME_SIZE
	.align		4
.L_5:
        /*0024*/ 	.byte	0x04, 0x11
        /*0026*/ 	.short	(.L_7 - .L_6)
	.align		4
.L_6:
        /*0028*/ 	.word	index@(_Z14matrixMultiplyPdS_S_iii)
        /*002c*/ 	.word	0x00000000


	//----- nvinfo : EIATTR_REGCOUNT
	.align		4
.L_7:
        /*0030*/ 	.byte	0x04, 0x2f
        /*0032*/ 	.short	(.L_9 - .L_8)
	.align		4
.L_8:
        /*0034*/ 	.word	index@(_Z15transposeMatrixPdS_ii)
        /*0038*/ 	.word	0x0000000a


	//----- nvinfo : EIATTR_FRAME_SIZE
	.align		4
.L_9:
        /*003c*/ 	.byte	0x04, 0x11
        /*003e*/ 	.short	(.L_11 - .L_10)
	.align		4
.L_10:
        /*0040*/ 	.word	index@(_Z15transposeMatrixPdS_ii)
        /*0044*/ 	.word	0x00000000


	//----- nvinfo : EIATTR_REGCOUNT
	.align		4
.L_11:
        /*0048*/ 	.byte	0x04, 0x2f
        /*004a*/ 	.short	(.L_13 - .L_12)
	.align		4
.L_12:
        /*004c*/ 	.word	index@(_Z25applyHouseholderToColumnsPdS_iiii)
        /*0050*/ 	.word	0x00000020


	//----- nvinfo : EIATTR_FRAME_SIZE
	.align		4
.L_13:
        /*0054*/ 	.byte	0x04, 0x11
        /*0056*/ 	.short	(.L_15 - .L_14)
	.align		4
.L_14:
        /*0058*/ 	.word	index@(_Z25applyHouseholderToColumnsPdS_iiii)
        /*005c*/ 	.word	0x00000000


	//----- nvinfo : EIATTR_REGCOUNT
	.align		4
.L_15:
        /*0060*/ 	.byte	0x04, 0x2f
        /*0062*/ 	.short	(.L_17 - .L_16)
	.align		4
.L_16:
        /*0064*/ 	.word	index@(_Z13updateUMatrixPdS_iii)
        /*0068*/ 	.word	0x00000020


	//----- nvinfo : EIATTR_FRAME_SIZE
	.align		4
.L_17:
        /*006c*/ 	.byte	0x04, 0x11
        /*006e*/ 	.short	(.L_19 - .L_18)
	.align		4
.L_18:
        /*0070*/ 	.word	index@(_Z13updateUMatrixPdS_iii)
        /*0074*/ 	.word	0x00000000


	//----- nvinfo : EIATTR_REGCOUNT
	.align		4
.L_19:
        /*0078*/ 	.byte	0x04, 0x2f
        /*007a*/ 	.short	(.L_21 - .L_20)
	.align		4
.L_20:
        /*007c*/ 	.word	index@(_Z22applyHouseholderToRowsPdS_iiii)
        /*0080*/ 	.word	0x00000020


	//----- nvinfo : EIATTR_FRAME_SIZE
	.align		4
.L_21:
        /*0084*/ 	.byte	0x04, 0x11
        /*0086*/ 	.short	(.L_23 - .L_22)
	.align		4
.L_22:
        /*0088*/ 	.word	index@(_Z22applyHouseholderToRowsPdS_iiii)
        /*008c*/ 	.word	0x00000000


	//----- nvinfo : EIATTR_REGCOUNT
	.align		4
.L_23:
        /*0090*/ 	.byte	0x04, 0x2f
        /*0092*/ 	.short	(.L_25 - .L_24)
	.align		4
.L_24:
        /*0094*/ 	.word	index@(_Z13updateVMatrixPdS_iii)
        /*0098*/ 	.word	0x00000020


	//----- nvinfo : EIATTR_FRAME_SIZE
	.align		4
.L_25:
        /*009c*/ 	.byte	0x04, 0x11
        /*009e*/ 	.short	(.L_27 - .L_26)
	.align		4
.L_26:
        /*00a0*/ 	.word	index@(_Z13updateVMatrixPdS_iii)
        /*00a4*/ 	.word	0x00000000


	//----- nvinfo : EIATTR_MIN_STACK_SIZE
	.align		4
.L_27:
        /*00a8*/ 	.byte	0x04, 0x12
        /*00aa*/ 	.short	(.L_29 - .L_28)
	.align		4
.L_28:
        /*00ac*/ 	.word	index@(_Z13updateVMatrixPdS_iii)
        /*00b0*/ 	.word	0x00000000


	//----- nvinfo : EIATTR_MIN_STACK_SIZE
	.align		4
.L_29:
        /*00b4*/ 	.byte	0x04, 0x12
        /*00b6*/ 	.short	(.L_31 - .L_30)
	.align		4
.L_30:
        /*00b8*/ 	.word	index@(_Z22applyHouseholderToRowsPdS_iiii)
        /*00bc*/ 	.word	0x00000000


	//----- nvinfo : EIATTR_MIN_STACK_SIZE
	.align		4
.L_31:
        /*00c0*/ 	.byte	0x04, 0x12
        /*00c2*/ 	.short	(.L_33 - .L_32)
	.align		4
.L_32:
        /*00c4*/ 	.word	index@(_Z13updateUMatrixPdS_iii)
        /*00c8*/ 	.word	0x00000000


	//----- nvinfo : EIATTR_MIN_STACK_SIZE
	.align		4
.L_33:
        /*00cc*/ 	.byte	0x04, 0x12
        /*00ce*/ 	.short	(.L_35 - .L_34)
	.align		4
.L_34:
        /*00d0*/ 	.word	index@(_Z25applyHouseholderToColumnsPdS_iiii)
        /*00d4*/ 	.word	0x00000000


	//----- nvinfo : EIATTR_MIN_STACK_SIZE
	.align		4
.L_35:
        /*00d8*/ 	.byte	0x04, 0x12
        /*00da*/ 	.short	(.L_37 - .L_36)
	.align		4
.L_36:
        /*00dc*/ 	.word	index@(_Z15transposeMatrixPdS_ii)
        /*00e0*/ 	.word	0x00000000


	//----- nvinfo : EIATTR_MIN_STACK_SIZE
	.align		4
.L_37:
        /*00e4*/ 	.byte	0x04, 0x12
        /*00e6*/ 	.short	(.L_39 - .L_38)
	.align		4
.L_38:
        /*00e8*/ 	.word	index@(_Z14matrixMultiplyPdS_S_iii)
        /*00ec*/ 	.word	0x00000000


	//----- nvinfo : EIATTR_MIN_STACK_SIZE
	.align		4
.L_39:
        /*00f0*/ 	.byte	0x04, 0x12
        /*00f2*/ 	.short	(.L_41 - .L_40)
	.align		4
.L_40:
        /*00f4*/ 	.word	index@(_Z10vectorNormPdS_i)
        /*00f8*/ 	.word	0x00000000
.L_41:


//--------------------- .nv.compat                --------------------------
	.section	.nv.compat,"",@"SHT_CUDA_COMPAT_INFO"
	.align	4
        /*0000*/ 	.byte	0x02, 0x09, 0x00, 0x00, 0x02, 0x02, 0x01, 0x00, 0x02, 0x05, 0x05, 0x00, 0x03, 0x07, 0x01, 0x01
        /*0010*/ 	.byte	0x02, 0x03, 0x00, 0x00, 0x02, 0x06, 0x01, 0x00, 0x04, 0x0b, 0x08, 0x00, 0x01, 0x00, 0x00, 0x00
        /*0020*/ 	.byte	0x00, 0x00, 0x00, 0x00


//--------------------- .nv.info._Z13updateVMatrixPdS_iii --------------------------
	.section	.nv.info._Z13updateVMatrixPdS_iii,"",@"SHT_CUDA_INFO"
	.sectionflags	@""
	.align	4


	//----- nvinfo : EIATTR_CUDA_API_VERSION
	.align		4
        /*0000*/ 	.byte	0x04, 0x37
        /*0002*/ 	.short	(.L_43 - .L_42)
.L_42:
        /*0004*/ 	.word	0x00000082


	//----- nvinfo : EIATTR_KPARAM_INFO
	.align		4
.L_43:
        /*0008*/ 	.byte	0x04, 0x17
        /*000a*/ 	.short	(.L_45 - .L_44)
.L_44:
        /*000c*/ 	.word	0x00000000
        /*0010*/ 	.short	0x0004
        /*0012*/ 	.short	0x0018
        /*0014*/ 	.byte	0x00, 0xf0, 0x11, 0x00


	//----- nvinfo : EIATTR_KPARAM_INFO
	.align		4
.L_45:
        /*0018*/ 	.byte	0x04, 0x17
        /*001a*/ 	.short	(.L_47 - .L_46)
.L_46:
        /*001c*/ 	.word	0x00000000
        /*0020*/ 	.short	0x0003
        /*0022*/ 	.short	0x0014
        /*0024*/ 	.byte	0x00, 0xf0, 0x11, 0x00


	//----- nvinfo : EIATTR_KPARAM_INFO
	.align		4
.L_47:
        /*0028*/ 	.byte	0x04, 0x17
        /*002a*/ 	.short	(.L_49 - .L_48)
.L_48:
        /*002c*/ 	.word	0x00000000
        /*0030*/ 	.short	0x0002
        /*0032*/ 	.short	0x0010
        /*0034*/ 	.byte	0x00, 0xf0, 0x11, 0x00


	//----- nvinfo : EIATTR_KPARAM_INFO
	.align		4
.L_49:
        /*0038*/ 	.byte	0x04, 0x17
        /*003a*/ 	.short	(.L_51 - .L_50)
.L_50:
        /*003c*/ 	.word	0x00000000
        /*0040*/ 	.short	0x0001
        /*0042*/ 	.short	0x0008
        /*0044*/ 	.byte	0x00, 0xf5, 0x21, 0x00


	//----- nvinfo : EIATTR_KPARAM_INFO
	.align		4
.L_51:
        /*0048*/ 	.byte	0x04, 0x17
        /*004a*/ 	.short	(.L_53 - .L_52)
.L_52:
        /*004c*/ 	.word	0x00000000
        /*0050*/ 	.short	0x0000
        /*0052*/ 	.short	0x0000
        /*0054*/ 	.byte	0x00, 0xf5, 0x21, 0x00


	//----- nvinfo : EIATTR_SPARSE_MMA_MASK
	.align		4
.L_53:
        /*0058*/ 	.byte	0x03, 0x50
        /*005a*/ 	.short	0x0000


	//----- nvinfo : EIATTR_MAXREG_COUNT
	.align		4
        /*005c*/ 	.byte	0x03, 0x1b
        /*005e*/ 	.short	0x00ff


	//----- nvinfo : EIATTR_MERCURY_ISA_VERSION
	.align		4
        /*0060*/ 	.byte	0x03, 0x5f
        /*0062*/ 	.short	0x0101


	//----- nvinfo : EIATTR_VRC_CTA_INIT_COUNT
	.align		4
        /*0064*/ 	.byte	0x02, 0x4a
	.zero		1
	.zero		1


	//----- nvinfo : EIATTR_EXIT_INSTR_OFFSETS
	.align		4
        /*0068*/ 	.byte	0x04, 0x1c
        /*006a*/ 	.short	(.L_55 - .L_54)


	//   ....[0]....
.L_54:
        /*006c*/ 	.word	0x00000070


	//   ....[1]....
        /*0070*/ 	.word	0x00000b80


	//   ....[2]....
        /*0074*/ 	.word	0x00000f40


	//   ....[3]....
        /*0078*/ 	.word	0x00001140


	//   ....[4]....
        /*007c*/ 	.word	0x00001290


	//   ....[5]....
        /*0080*/ 	.word	0x00001370


	//----- nvinfo : EIATTR_CBANK_PARAM_SIZE
	.align		4
.L_55:
        /*0084*/ 	.byte	0x03, 0x19
        /*0086*/ 	.short	0x001c


	//----- nvinfo : EIATTR_PARAM_CBANK
	.align		4
        /*0088*/ 	.byte	0x04, 0x0a
        /*008a*/ 	.short	(.L_57 - .L_56)
	.align		4
.L_56:
        /*008c*/ 	.word	index@(.nv.constant0._Z13updateVMatrixPdS_iii)
        /*0090*/ 	.short	0x0380
        /*0092*/ 	.short	0x001c


	//----- nvinfo : EIATTR_SW_WAR
	.align		4
.L_57:
        /*0094*/ 	.byte	0x04, 0x36
        /*0096*/ 	.short	(.L_59 - .L_58)
.L_58:
        /*0098*/ 	.word	0x00000008
.L_59:


//--------------------- .nv.info._Z22applyHouseholderToRowsPdS_iiii --------------------------
	.section	.nv.info._Z22applyHouseholderToRowsPdS_iiii,"",@"SHT_CUDA_INFO"
	.sectionflags	@""
	.align	4


	//----- nvinfo : EIATTR_CUDA_API_VERSION
	.align		4
        /*0000*/ 	.byte	0x04, 0x37
        /*0002*/ 	.short	(.L_61 - .L_60)
.L_60:
        /*0004*/ 	.word	0x00000082


	//----- nvinfo : EIATTR_KPARAM_INFO
	.align		4
.L_61:
        /*0008*/ 	.byte	0x04, 0x17
        /*000a*/ 	.short	(.L_63 - .L_62)
.L_62:
        /*000c*/ 	.word	0x00000000
        /*0010*/ 	.short	0x0005
        /*0012*/ 	.short	0x001c
        /*0014*/ 	.byte	0x00, 0xf0, 0x11, 0x00


	//----- nvinfo : EIATTR_KPARAM_INFO
	.align		4
.L_63:
        /*0018*/ 	.byte	0x04, 0x17
        /*001a*/ 	.short	(.L_65 - .L_64)
.L_64:
        /*001c*/ 	.word	0x00000000
        /*0020*/ 	.short	0x0004
        /*0022*/ 	.short	0x0018
        /*0024*/ 	.byte	0x00, 0xf0, 0x11, 0x00


	//----- nvinfo : EIATTR_KPARAM_INFO
	.align		4
.L_65:
        /*0028*/ 	.byte	0x04, 0x17
        /*002a*/ 	.short	(.L_67 - .L_66)
.L_66:
        /*002c*/ 	.word	0x00000000
        /*0030*/ 	.short	0x0003
        /*0032*/ 	.short	0x0014
        /*0034*/ 	.byte	0x00, 0xf0, 0x11, 0x00


	//----- nvinfo : EIATTR_KPARAM_INFO
	.align		4
.L_67:
        /*0038*/ 	.byte	0x04, 0x17
        /*003a*/ 	.short	(.L_69 - .L_68)
.L_68:
        /*003c*/ 	.word	0x00000000
        /*0040*/ 	.short	0x0002
        /*0042*/ 	.short	0x0010
        /*0044*/ 	.byte	0x00, 0xf0, 0x11, 0x00


	//----- nvinfo : EIATTR_KPARAM_INFO
	.align		4
.L_69:
        /*0048*/ 	.byte	0x04, 0x17
        /*004a*/ 	.short	(.L_71 - .L_70)
.L_70:
        /*004c*/ 	.word	0x00000000
        /*0050*/ 	.short	0x0001
        /*0052*/ 	.short	0x0008
        /*0054*/ 	.byte	0x00, 0xf5, 0x21, 0x00


	//----- nvinfo : EIATTR_KPARAM_INFO
	.align		4
.L_71:
        /*0058*/ 	.byte	0x04, 0x17
        /*005a*/ 	.short	(.L_73 - .L_72)
.L_72:
        /*005c*/ 	.word	0x00000000
        /*0060*/ 	.short	0x0000
        /*0062*/ 	.short	0x0000
        /*0064*/ 	.byte	0x00, 0xf5, 0x21, 0x00


	//----- nvinfo : EIATTR_SPARSE_MMA_MASK
	.align		4
.L_73:
        /*0068*/ 	.byte	0x03, 0x50
        /*006a*/ 	.short	0x0000


	//----- nvinfo : EIATTR_MAXREG_COUNT
	.align		4
        /*006c*/ 	.byte	0x03, 0x1b
        /*006e*/ 	.short	0x00ff


	//----- nvinfo : EIATTR_MERCURY_ISA_VERSION
	.align		4
        /*0070*/ 	.byte	0x03, 0x5f
        /*0072*/ 	.short	0x0101


	//----- nvinfo : EIATTR_VRC_CTA_INIT_COUNT
	.align		4
        /*0074*/ 	.byte	0x02, 0x4a
	.zero		1
	.zero		1


	//----- nvinfo : EIATTR_EXIT_INSTR_OFFSETS
	.align		4
        /*0078*/ 	.byte	0x04, 0x1c
        /*007a*/ 	.short	(.L_75 - .L_74)


	//   ....[0]....
.L_74:
        /*007c*/ 	.word	0x00000070


	//   ....[1]....
        /*0080*/ 	.word	0x00000b70


	//   ....[2]....
        /*0084*/ 	.word	0x00000f30


	//   ....[3]....
        /*0088*/ 	.word	0x00001130


	//   ....[4]....
        /*008c*/ 	.word	0x00001280


	//   ....[5]....
        /*0090*/ 	.word	0x00001360


	//----- nvinfo : EIATTR_CBANK_PARAM_SIZE
	.align		4
.L_75:
        /*0094*/ 	.byte	0x03, 0x19
        /*0096*/ 	.short	0x0020


	//----- nvinfo : EIATTR_PARAM_CBANK
	.align		4
        /*0098*/ 	.byte	0x04, 0x0a
        /*009a*/ 	.short	(.L_77 - .L_76)
	.align		4
.L_76:
        /*009c*/ 	.word	index@(.nv.constant0._Z22applyHouseholderToRowsPdS_iiii)
        /*00a0*/ 	.short	0x0380
        /*00a2*/ 	.short	0x0020


	//----- nvinfo : EIATTR_SW_WAR
	.align		4
.L_77:
        /*00a4*/ 	.byte	0x04, 0x36
        /*00a6*/ 	.short	(.L_79 - .L_78)
.L_78:
        /*00a8*/ 	.word	0x00000008
.L_79:


//--------------------- .nv.info._Z13updateUMatrixPdS_iii --------------------------
	.section	.nv.info._Z13updateUMatrixPdS_iii,"",@"SHT_CUDA_INFO"
	.sectionflags	@""
	.align	4


	//----- nvinfo : EIATTR_CUDA_API_VERSION
	.align		4
        /*0000*/ 	.byte	0x04, 0x37
        /*0002*/ 	.short	(.L_81 - .L_80)
.L_80:
        /*0004*/ 	.word	0x00000082


	//----- nvinfo : EIATTR_KPARAM_INFO
	.align		4
.L_81:
        /*0008*/ 	.byte	0x04, 0x17
        /*000a*/ 	.short	(.L_83 - .L_82)
.L_82:
        /*000c*/ 	.word	0x00000000
        /*0010*/ 	.short	0x0004
        /*0012*/ 	.short	0x0018
        /*0014*/ 	.byte	0x00, 0xf0, 0x11, 0x00


	//----- nvinfo : EIATTR_KPARAM_INFO
	.align		4
.L_83:
        /*0018*/ 	.byte	0x04, 0x17
        /*001a*/ 	.short	(.L_85 - .L_84)
.L_84:
        /*001c*/ 	.word	0x00000000
        /*0020*/ 	.short	0x0003
        /*0022*/ 	.short	0x0014
        /*0024*/ 	.byte	0x00, 0xf0, 0x11, 0x00


	//----- nvinfo : EIATTR_KPARAM_INFO
	.align		4
.L_85:
        /*0028*/ 	.byte	0x04, 0x17
        /*002a*/ 	.short	(.L_87 - .L_86)
.L_86:
        /*002c*/ 	.word	0x00000000
        /*0030*/ 	.short	0x0002
        /*0032*/ 	.short	0x0010
        /*0034*/ 	.byte	0x00, 0xf0, 0x11, 0x00


	//----- nvinfo : EIATTR_KPARAM_INFO
	.align		4
.L_87:
        /*0038*/ 	.byte	0x04, 0x17
        /*003a*/ 	.short	(.L_89 - .L_88)
.L_88:
        /*003c*/ 	.word	0x00000000
        /*0040*/ 	.short	0x0001
        /*0042*/ 	.short	0x0008
        /*0044*/ 	.byte	0x00, 0xf5, 0x21, 0x00


	//----- nvinfo : EIATTR_KPARAM_INFO
	.align		4
.L_89:
        /*0048*/ 	.byte	0x04, 0x17
        /*004a*/ 	.short	(.L_91 - .L_90)
.L_90:
        /*004c*/ 	.word	0x00000000
        /*0050*/ 	.short	0x0000
        /*0052*/ 	.short	0x0000
        /*0054*/ 	.byte	0x00, 0xf5, 0x21, 0x00


	//----- nvinfo : EIATTR_SPARSE_MMA_MASK
	.align		4
.L_91:
        /*0058*/ 	.byte	0x03, 0x50
        /*005a*/ 	.short	0x0000


	//----- nvinfo : EIATTR_MAXREG_COUNT
	.align		4
        /*005c*/ 	.byte	0x03, 0x1b
        /*005e*/ 	.short	0x00ff


	//----- nvinfo : EIATTR_MERCURY_ISA_VERSION
	.align		4
        /*0060*/ 	.byte	0x03, 0x5f
        /*0062*/ 	.short	0x0101


	//----- nvinfo : EIATTR_VRC_CTA_INIT_COUNT
	.align		4
        /*0064*/ 	.byte	0x02, 0x4a
	.zero		1
	.zero		1


	//----- nvinfo : EIATTR_EXIT_INSTR_OFFSETS
	.align		4
        /*0068*/ 	.byte	0x04, 0x1c
        /*006a*/ 	.short	(.L_93 - .L_92)


	//   ....[0]....
.L_92:
        /*006c*/ 	.word	0x00000070


	//   ....[1]....
        /*0070*/ 	.word	0x00000b20


	//   ....[2]....
        /*0074*/ 	.word	0x00000ef0


	//   ....[3]....
        /*0078*/ 	.word	0x000010c0


	//   ....[4]....
        /*007c*/ 	.word	0x00001210


	//   ....[5]....
        /*0080*/ 	.word	0x000012d0


	//----- nvinfo : EIATTR_CBANK_PARAM_SIZE
	.align		4
.L_93:
        /*0084*/ 	.byte	0x03, 0x19
        /*0086*/ 	.short	0x001c


	//----- nvinfo : EIATTR_PARAM_CBANK
	.align		4
        /*0088*/ 	.byte	0x04, 0x0a
        /*008a*/ 	.short	(.L_95 - .L_94)
	.align		4
.L_94:
        /*008c*/ 	.word	index@(.nv.constant0._Z13updateUMatrixPdS_iii)
        /*0090*/ 	.short	0x0380
        /*0092*/ 	.short	0x001c


	//----- nvinfo : EIATTR_SW_WAR
	.align		4
.L_95:
        /*0094*/ 	.byte	0x04, 0x36
        /*0096*/ 	.short	(.L_97 - .L_96)
.L_96:
        /*0098*/ 	.word	0x00000008
.L_97:


//--------------------- .nv.info._Z25applyHouseholderToColumnsPdS_iiii --------------------------
	.section	.nv.info._Z25applyHouseholderToColumnsPdS_iiii,"",@"SHT_CUDA_INFO"
	.sectionflags	@""
	.align	4


	//----- nvinfo : EIATTR_CUDA_API_VERSION
	.align		4
        /*0000*/ 	.byte	0x04, 0x37
        /*0002*/ 	.short	(.L_99 - .L_98)
.L_98:
        /*0004*/ 	.word	0x00000082


	//----- nvinfo : EIATTR_KPARAM_INFO
	.align		4
.L_99:
        /*0008*/ 	.byte	0x04, 0x17
        /*000a*/ 	.short	(.L_101 - .L_100)
.L_100:
        /*000c*/ 	.word	0x00000000
        /*0010*/ 	.short	0x0005
        /*0012*/ 	.short	0x001c
        /*0014*/ 	.byte	0x00, 0xf0, 0x11, 0x00


	//----- nvinfo : EIATTR_KPARAM_INFO
	.align		4
.L_101:
        /*0018*/ 	.byte	0x04, 0x17
        /*001a*/ 	.short	(.L_103 - .L_102)
.L_102:
        /*001c*/ 	.word	0x00000000
        /*0020*/ 	.short	0x0004
        /*0022*/ 	.short	0x0018
        /*0024*/ 	.byte	0x00, 0xf0, 0x11, 0x00


	//----- nvinfo : EIATTR_KPARAM_INFO
	.align		4
.L_103:
        /*0028*/ 	.byte	0x04, 0x17
        /*002a*/ 	.short	(.L_105 - .L_104)
.L_104:
        /*002c*/ 	.word	0x00000000
        /*0030*/ 	.short	0x0003
        /*0032*/ 	.short	0x0014
        /*0034*/ 	.byte	0x00, 0xf0, 0x11, 0x00


	//----- nvinfo : EIATTR_KPARAM_INFO
	.align		4
.L_105:
        /*0038*/ 	.byte	0x04, 0x17
        /*003a*/ 	.short	(.L_107 - .L_106)
.L_106:
        /*003c*/ 	.word	0x00000000
        /*0040*/ 	.short	0x0002
        /*0042*/ 	.short	0x0010
        /*0044*/ 	.byte	0x00, 0xf0, 0x11, 0x00


	//----- nvinfo : EIATTR_KPARAM_INFO
	.align		4
.L_107:
        /*0048*/ 	.byte	0x04, 0x17
        /*004a*/ 	.short	(.L_109 - .L_108)
.L_108:
        /*004c*/ 	.word	0x00000000
        /*0050*/ 	.short	0x0001
        /*0052*/ 	.short	0x0008
        /*0054*/ 	.byte	0x00, 0xf5, 0x21, 0x00


	//----- nvinfo : EIATTR_KPARAM_INFO
	.align		4
.L_109:
        /*0058*/ 	.byte	0x04, 0x17
        /*005a*/ 	.short	(.L_111 - .L_110)
.L_110:
        /*005c*/ 	.word	0x00000000
        /*0060*/ 	.short	0x0000
        /*0062*/ 	.short	0x0000
        /*0064*/ 	.byte	0x00, 0xf5, 0x21, 0x00


	//----- nvinfo : EIATTR_SPARSE_MMA_MASK
	.align		4
.L_111:
        /*0068*/ 	.byte	0x03, 0x50
        /*006a*/ 	.short	0x0000


	//----- nvinfo : EIATTR_MAXREG_COUNT
	.align		4
        /*006c*/ 	.byte	0x03, 0x1b
        /*006e*/ 	.short	0x00ff


	//----- nvinfo : EIATTR_MERCURY_ISA_VERSION
	.align		4
        /*0070*/ 	.byte	0x03, 0x5f
        /*0072*/ 	.short	0x0101


	//----- nvinfo : EIATTR_VRC_CTA_INIT_COUNT
	.align		4
        /*0074*/ 	.byte	0x02, 0x4a
	.zero		1
	.zero		1


	//----- nvinfo : EIATTR_EXIT_INSTR_OFFSETS
	.align		4
        /*0078*/ 	.byte	0x04, 0x1c
        /*007a*/ 	.short	(.L_113 - .L_112)


	//   ....[0]....
.L_112:
        /*007c*/ 	.word	0x00000090


	//   ....[1]....
        /*0080*/ 	.word	0x00000830


	//   ....[2]....
        /*0084*/ 	.word	0x00000cb0


	//   ....[3]....
        /*0088*/ 	.word	0x00000ef0


	//   ....[4]....
        /*008c*/ 	.word	0x00001070


	//   ....[5]....
        /*0090*/ 	.word	0x00001140


	//----- nvinfo : EIATTR_CBANK_PARAM_SIZE
	.align		4
.L_113:
        /*0094*/ 	.byte	0x03, 0x19
        /*0096*/ 	.short	0x0020


	//----- nvinfo : EIATTR_PARAM_CBANK
	.align		4
        /*0098*/ 	.byte	0x04, 0x0a
        /*009a*/ 	.short	(.L_115 - .L_114)
	.align		4
.L_114:
        /*009c*/ 	.word	index@(.nv.constant0._Z25applyHouseholderToColumnsPdS_iiii)
        /*00a0*/ 	.short	0x0380
        /*00a2*/ 	.short	0x0020


	//----- nvinfo : EIATTR_SW_WAR
	.align		4
.L_115:
        /*00a4*/ 	.byte	0x04, 0x36
        /*00a6*/ 	.short	(.L_117 - .L_116)
.L_116:
        /*00a8*/ 	.word	0x00000008
.L_117:


//--------------------- .nv.info._Z15transposeMatrixPdS_ii --------------------------
	.section	.nv.info._Z15transposeMatrixPdS_ii,"",@"SHT_CUDA_INFO"
	.sectionflags	@""
	.align	4


	//----- nvinfo : EIATTR_CUDA_API_VERSION
	.align		4
        /*0000*/ 	.byte	0x04, 0x37
        /*0002*/ 	.short	(.L_119 - .L_118)
.L_118:
        /*0004*/ 	.word	0x00000082


	//----- nvinfo : EIATTR_KPARAM_INFO
	.align		4
.L_119:
        /*0008*/ 	.byte	0x04, 0x17
        /*000a*/ 	.short	(.L_121 - .L_120)
.L_120:
        /*000c*/ 	.word	0x00000000
        /*0010*/ 	.short	0x0003
        /*0012*/ 	.short	0x0014
        /*0014*/ 	.byte	0x00, 0xf0, 0x11, 0x00


	//----- nvinfo : EIATTR_KPARAM_INFO
	.align		4
.L_121:
        /*0018*/ 	.byte	0x04, 0x17
        /*001a*/ 	.short	(.L_123 - .L_122)
.L_122:
        /*001c*/ 	.word	0x00000000
        /*0020*/ 	.short	0x0002
        /*0022*/ 	.short	0x0010
        /*0024*/ 	.byte	0x00, 0xf0, 0x11, 0x00


	//----- nvinfo : EIATTR_KPARAM_INFO
	.align		4
.L_123:
        /*0028*/ 	.byte	0x04, 0x17
        /*002a*/ 	.short	(.L_125 - .L_124)
.L_124:
        /*002c*/ 	.word	0x00000000
        /*0030*/ 	.short	0x0001
        /*0032*/ 	.short	0x0008
        /*0034*/ 	.byte	0x00, 0xf5, 0x21, 0x00


	//----- nvinfo : EIATTR_KPARAM_INFO
	.align		4
.L_125:
        /*0038*/ 	.byte	0x04, 0x17
        /*003a*/ 	.short	(.L_127 - .L_126)
.L_126:
        /*003c*/ 	.word	0x00000000
        /*0040*/ 	.short	0x0000
        /*0042*/ 	.short	0x0000
        /*0044*/ 	.byte	0x00, 0xf5, 0x21, 0x00


	//----- nvinfo : EIATTR_SPARSE_MMA_MASK
	.align		4
.L_127:
        /*0048*/ 	.byte	0x03, 0x50
        /*004a*/ 	.short	0x0000


	//----- nvinfo : EIATTR_MAXREG_COUNT
	.align		4
        /*004c*/ 	.byte	0x03, 0x1b
        /*004e*/ 	.short	0x00ff


	//----- nvinfo : EIATTR_MERCURY_ISA_VERSION
	.align		4
        /*0050*/ 	.byte	0x03, 0x5f
        /*0052*/ 	.short	0x0101


	//----- nvinfo : EIATTR_VRC_CTA_INIT_COUNT
	.align		4
        /*0054*/ 	.byte	0x02, 0x4a
	.zero		1
	.zero		1


	//----- nvinfo : EIATTR_EXIT_INSTR_OFFSETS
	.align		4
        /*0058*/ 	.byte	0x04, 0x1c
        /*005a*/ 	.short	(.L_129 - .L_128)


	//   ....[0]....
.L_128:
        /*005c*/ 	.word	0x000000c0


	//   ....[1]....
        /*0060*/ 	.word	0x00000160


	//----- nvinfo : EIATTR_CBANK_PARAM_SIZE
	.align		4
.L_129:
        /*0064*/ 	.byte	0x03, 0x19
        /*0066*/ 	.short	0x0018


	//----- nvinfo : EIATTR_PARAM_CBANK
	.align		4
        /*0068*/ 	.byte	0x04, 0x0a
        /*006a*/ 	.short	(.L_131 - .L_130)
	.align		4
.L_130:
        /*006c*/ 	.word	index@(.nv.constant0._Z15transposeMatrixPdS_ii)
        /*0070*/ 	.short	0x0380
        /*0072*/ 	.short	0x0018


	//----- nvinfo : EIATTR_SW_WAR
	.align		4
.L_131:
        /*0074*/ 	.byte	0x04, 0x36
        /*0076*/ 	.short	(.L_133 - .L_132)
.L_132:
        /*0078*/ 	.word	0x00000008
.L_133:


//--------------------- .nv.info._Z14matrixMultiplyPdS_S_iii --------------------------
	.section	.nv.info._Z14matrixMultiplyPdS_S_iii,"",@"SHT_CUDA_INFO"
	.sectionflags	@""
	.align	4


	//----- nvinfo : EIATTR_CUDA_API_VERSION
	.align		4
        /*0000*/ 	.byte	0x04, 0x37
        /*0002*/ 	.short	(.L_135 - .L_134)
.L_134:
        /*0004*/ 	.word	0x00000082


	//----- nvinfo : EIATTR_KPARAM_INFO
	.align		4
.L_135:
        /*0008*/ 	.byte	0x04, 0x17
        /*000a*/ 	.short	(.L_137 - .L_136)
.L_136:
        /*000c*/ 	.word	0x00000000
        /*0010*/ 	.short	0x0005
        /*0012*/ 	.short	0x0020
        /*0014*/ 	.byte	0x00, 0xf0, 0x11, 0x00


	//----- nvinfo : EIATTR_KPARAM_INFO
	.align		4
.L_137:
        /*0018*/ 	.byte	0x04, 0x17
        /*001a*/ 	.short	(.L_139 - .L_138)
.L_138:
        /*001c*/ 	.word	0x00000000
        /*0020*/ 	.short	0x0004
        /*0022*/ 	.short	0x001c
        /*0024*/ 	.byte	0x00, 0xf0, 0x11, 0x00


	//----- nvinfo : EIATTR_KPARAM_INFO
	.align		4
.L_139:
        /*0028*/ 	.byte	0x04, 0x17
        /*002a*/ 	.short	(.L_141 - .L_140)
.L_140:
        /*002c*/ 	.word	0x00000000
        /*0030*/ 	.short	0x0003
        /*0032*/ 	.short	0x0018
        /*0034*/ 	.byte	0x00, 0xf0, 0x11, 0x00


	//----- nvinfo : EIATTR_KPARAM_INFO
	.align		4
.L_141:
        /*0038*/ 	.byte	0x04, 0x17
        /*003a*/ 	.short	(.L_143 - .L_142)
.L_142:
        /*003c*/ 	.word	0x00000000
        /*0040*/ 	.short	0x0002
        /*0042*/ 	.short	0x0010
        /*0044*/ 	.byte	0x00, 0xf5, 0x21, 0x00


	//----- nvinfo : EIATTR_KPARAM_INFO
	.align		4
.L_143:
        /*0048*/ 	.byte	0x04, 0x17
        /*004a*/ 	.short	(.L_145 - .L_144)
.L_144:
        /*004c*/ 	.word	0x00000000
        /*0050*/ 	.short	0x0001
        /*0052*/ 	.short	0x0008
        /*0054*/ 	.byte	0x00, 0xf5, 0x21, 0x00


	//----- nvinfo : EIATTR_KPARAM_INFO
	.align		4
.L_145:
        /*0058*/ 	.byte	0x04, 0x17
        /*005a*/ 	.short	(.L_147 - .L_146)
.L_146:
        /*005c*/ 	.word	0x00000000
        /*0060*/ 	.short	0x0000
        /*0062*/ 	.short	0x0000
        /*0064*/ 	.byte	0x00, 0xf5, 0x21, 0x00


	//----- nvinfo : EIATTR_SPARSE_MMA_MASK
	.align		4
.L_147:
        /*0068*/ 	.byte	0x03, 0x50
        /*006a*/ 	.short	0x0000


	//----- nvinfo : EIATTR_MAXREG_COUNT
	.align		4
        /*006c*/ 	.byte	0x03, 0x1b
        /*006e*/ 	.short	0x00ff


	//----- nvinfo : EIATTR_MERCURY_ISA_VERSION
	.align		4
        /*0070*/ 	.byte	0x03, 0x5f
        /*0072*/ 	.short	0x0101


	//----- nvinfo : EIATTR_VRC_CTA_INIT_COUNT
	.align		4
        /*0074*/ 	.byte	0x02, 0x4a
	.zero		1
	.zero		1


	//----- nvinfo : EIATTR_EXIT_INSTR_OFFSETS
	.align		4
        /*0078*/ 	.byte	0x04, 0x1c
        /*007a*/ 	.short	(.L_149 - .L_148)


	//   ....[0]....
.L_148:
        /*007c*/ 	.word	0x000000d0


	//   ....[1]....
        /*0080*/ 	.word	0x000008f0


	//----- nvinfo : EIATTR_CBANK_PARAM_SIZE
	.align		4
.L_149:
        /*0084*/ 	.byte	0x03, 0x19
        /*0086*/ 	.short	0x0024


	//----- nvinfo : EIATTR_PARAM_CBANK
	.align		4
        /*0088*/ 	.byte	0x04, 0x0a
        /*008a*/ 	.short	(.L_151 - .L_150)
	.align		4
.L_150:
        /*008c*/ 	.word	index@(.nv.constant0._Z14matrixMultiplyPdS_S_iii)
        /*0090*/ 	.short	0x0380
        /*0092*/ 	.short	0x0024


	//----- nvinfo : EIATTR_SW_WAR
	.align		4
.L_151:
        /*0094*/ 	.byte	0x04, 0x36
        /*0096*/ 	.short	(.L_153 - .L_152)
.L_152:
        /*0098*/ 	.word	0x00000008
.L_153:


//--------------------- .nv.info._Z10vectorNormPdS_i --------------------------
	.section	.nv.info._Z10vectorNormPdS_i,"",@"SHT_CUDA_INFO"
	.sectionflags	@""
	.align	4


	//----- nvinfo : EIATTR_CUDA_API_VERSION
	.align		4
        /*0000*/ 	.byte	0x04, 0x37
        /*0002*/ 	.short	(.L_155 - .L_154)
.L_154:
        /*0004*/ 	.word	0x00000082


	//----- nvinfo : EIATTR_KPARAM_INFO
	.align		4
.L_155:
        /*0008*/ 	.byte	0x04, 0x17
        /*000a*/ 	.short	(.L_157 - .L_156)
.L_156:
        /*000c*/ 	.word	0x00000000
        /*0010*/ 	.short	0x0002
        /*0012*/ 	.short	0x0010
        /*0014*/ 	.byte	0x00, 0xf0, 0x11, 0x00


	//----- nvinfo : EIATTR_KPARAM_INFO
	.align		4
.L_157:
        /*0018*/ 	.byte	0x04, 0x17
        /*001a*/ 	.short	(.L_159 - .L_158)
.L_158:
        /*001c*/ 	.word	0x00000000
        /*0020*/ 	.short	0x0001
        /*0022*/ 	.short	0x0008
        /*0024*/ 	.byte	0x00, 0xf5, 0x21, 0x00


	//----- nvinfo : EIATTR_KPARAM_INFO
	.align		4
.L_159:
        /*0028*/ 	.byte	0x04, 0x17
        /*002a*/ 	.short	(.L_161 - .L_160)
.L_160:
        /*002c*/ 	.word	0x00000000
        /*0030*/ 	.short	0x0000
        /*0032*/ 	.short	0x0000
        /*0034*/ 	.byte	0x00, 0xf5, 0x21, 0x00


	//----- nvinfo : EIATTR_SPARSE_MMA_MASK
	.align		4
.L_161:
        /*0038*/ 	.byte	0x03, 0x50
        /*003a*/ 	.short	0x0000


	//----- nvinfo : EIATTR_MAXREG_COUNT
	.align		4
        /*003c*/ 	.byte	0x03, 0x1b
        /*003e*/ 	.short	0x00ff


	//----- nvinfo : EIATTR_NUM_BARRIERS
	.align		4
        /*0040*/ 	.byte	0x02, 0x4c
        /*0042*/ 	.byte	0x01
	.zero		1


	//----- nvinfo : EIATTR_MERCURY_ISA_VERSION
	.align		4
        /*0044*/ 	.byte	0x03, 0x5f
        /*0046*/ 	.short	0x0101


	//----- nvinfo : EIATTR_VRC_CTA_INIT_COUNT
	.align		4
        /*0048*/ 	.byte	0x02, 0x4a
	.zero		1
	.zero		1


	//----- nvinfo : EIATTR_EXIT_INSTR_OFFSETS
	.align		4
        /*004c*/ 	.byte	0x04, 0x1c
        /*004e*/ 	.short	(.L_163 - .L_162)


	//   ....[0]....
.L_162:
        /*0050*/ 	.word	0x000002a0


	//   ....[1]....
        /*0054*/ 	.word	0x00000310


	//----- nvinfo : EIATTR_CRS_STACK_SIZE
	.align		4
.L_163:
        /*0058*/ 	.byte	0x04, 0x1e
        /*005a*/ 	.short	(.L_165 - .L_164)
.L_164:
        /*005c*/ 	.word	0x00000000


	//----- nvinfo : EIATTR_CBANK_PARAM_SIZE
	.align		4
.L_165:
        /*0060*/ 	.byte	0x03, 0x19
        /*0062*/ 	.short	0x0014


	//----- nvinfo : EIATTR_PARAM_CBANK
	.align		4
        /*0064*/ 	.byte	0x04, 0x0a
        /*0066*/ 	.short	(.L_167 - .L_166)
	.align		4
.L_166:
        /*0068*/ 	.word	index@(.nv.constant0._Z10vectorNormPdS_i)
        /*006c*/ 	.short	0x0380
        /*006e*/ 	.short	0x0014


	//----- nvinfo : EIATTR_SW_WAR
	.align		4
.L_167:
        /*0070*/ 	.byte	0x04, 0x36
        /*0072*/ 	.short	(.L_169 - .L_168)
.L_168:
        /*0074*/ 	.word	0x00000008
.L_169:


//--------------------- .nv.callgraph             --------------------------
	.section	.nv.callgraph,"",@"SHT_CUDA_CALLGRAPH"
	.align	4
	.sectionentsize	8
	.align		4
        /*0000*/ 	.word	0x00000000
	.align		4
        /*0004*/ 	.word	0xffffffff
	.align		4
        /*0008*/ 	.word	0x00000000
	.align		4
        /*000c*/ 	.word	0xfffffffe
	.align		4
        /*0010*/ 	.word	0x00000000
	.align		4
        /*0014*/ 	.word	0xfffffffd
	.align		4
        /*0018*/ 	.word	0x00000000
	.align		4
        /*001c*/ 	.word	0xfffffffc


//--------------------- .text._Z13updateVMatrixPdS_iii --------------------------
	.section	.text._Z13updateVMatrixPdS_iii,"ax",@progbits
	.align	128
        .global         _Z13updateVMatrixPdS_iii
        .type           _Z13updateVMatrixPdS_iii,@function
        .size           _Z13updateVMatrixPdS_iii,(.L_x_55 - _Z13updateVMatrixPdS_iii)
        .other          _Z13updateVMatrixPdS_iii,@"STO_CUDA_ENTRY STV_DEFAULT"
_Z13updateVMatrixPdS_iii:
.text._Z13updateVMatrixPdS_iii:
[----:B------:R-:W-:Y:S01]  /*0000*/  LDC R1, c[0x0][0x37c] ;  /* 0x0000df00ff017b82 */ /* 0x000fe20000000800 */
[----:B------:R-:W0:Y:S07]  /*0010*/  S2R R3, SR_TID.X ;  /* 0x0000000000037919 */ /* 0x000e2e0000002100 */
[----:B------:R-:W0:Y:S01]  /*0020*/  S2UR UR4, SR_CTAID.X ;  /* 0x00000000000479c3 */ /* 0x000e220000002500 */
[----:B------:R-:W1:Y:S07]  /*0030*/  LDCU UR7, c[0x0][0x390] ;  /* 0x00007200ff0777ac */ /* 0x000e6e0008000800 */
[----:B------:R-:W0:Y:S02]  /*0040*/  LDC R0, c[0x0][0x360] ;  /* 0x0000d800ff007b82 */ /* 0x000e240000000800 */
[----:B0-----:R-:W-:-:S05]  /*0050*/  IMAD R0, R0, UR4, R3 ;  /* 0x0000000400007c24 */ /* 0x001fca000f8e0203 */
[----:B-1----:R-:W-:-:S13]  /*0060*/  ISETP.GE.AND P0, PT, R0, UR7, PT ;  /* 0x0000000700007c0c */ /* 0x002fda000bf06270 */
[----:B------:R-:W-:Y:S05]  /*0070*/  @P0 EXIT ;  /* 0x000000000000094d */ /* 0x000fea0003800000 */
[----:B------:R-:W0:Y:S01]  /*0080*/  LDCU UR10, c[0x0][0x394] ;  /* 0x00007280ff0a77ac */ /* 0x000e220008000800 */
[----:B------:R-:W-:Y:S01]  /*0090*/  CS2R R6, SRZ ;  /* 0x0000000000067805 */ /* 0x000fe2000001ff00 */
[----:B------:R-:W1:Y:S01]  /*00a0*/  LDCU.64 UR8, c[0x0][0x358] ;  /* 0x00006b00ff0877ac */ /* 0x000e620008000a00 */
[----:B0-----:R-:W-:-:S04]  /*00b0*/  UIADD3 UR4, UPT, UPT, UR10, 0x1, URZ ;  /* 0x000000010a047890 */ /* 0x001fc8000fffe0ff */
[----:B------:R-:W-:Y:S02]  /*00c0*/  UISETP.GE.AND UP0, UPT, UR4, UR7, UPT ;  /* 0x000000070400728c */ /* 0x000fe4000bf06270 */
[----:B------:R-:W-:-:S07]  /*00d0*/  MOV R19, UR4 ;  /* 0x0000000400137c02 */ /* 0x000fce0008000f00 */
[----:B-1----:R-:W-:Y:S05]  /*00e0*/  BRA.U UP0, `(.L_x_0) ;  /* 0x00000009009c7547 */ /* 0x002fea000b800000 */
[----:B------:R-:W0:Y:S01]  /*00f0*/  LDC R18, c[0x0][0x394] ;  /* 0x0000e500ff127b82 */ /* 0x000e220000000800 */
[----:B------:R-:W-:Y:S01]  /*0100*/  UIADD3 UR5, UPT, UPT, UR7, -0x2, -UR10 ;  /* 0xfffffffe07057890 */ /* 0x000fe2000fffe80a */
[----:B------:R-:W-:Y:S01]  /*0110*/  IMAD.MOV.U32 R13, RZ, RZ, R19 ;  /* 0x000000ffff0d7224 */ /* 0x000fe200078e0013 */
[----:B------:R-:W-:Y:S01]  /*0120*/  ULOP3.LUT UR4, URZ, UR10, URZ, 0x33, !UPT ;  /* 0x0000000aff047292 */ /* 0x000fe2000f8e33ff */
[----:B------:R-:W-:Y:S01]  /*0130*/  CS2R R6, SRZ ;  /* 0x0000000000067805 */ /* 0x000fe2000001ff00 */
[----:B------:R-:W-:Y:S02]  /*0140*/  UISETP.GE.U32.AND UP0, UPT, UR5, 0xf, UPT ;  /* 0x0000000f0500788c */ /* 0x000fe4000bf06070 */
[----:B------:R-:W-:-:S04]  /*0150*/  UIADD3 UR4, UPT, UPT, UR4, UR7, URZ ;  /* 0x0000000704047290 */ /* 0x000fc8000fffe0ff */
[----:B------:R-:W-:-:S03]  /*0160*/  ULOP3.LUT UR6, UR4, 0xf, URZ, 0xc0, !UPT ;  /* 0x0000000f04067892 */ /* 0x000fc6000f8ec0ff */
[----:B------:R-:W-:Y:S09]  /*0170*/  BRA.U !UP0, `(.L_x_1) ;  /* 0x00000005080c7547 */ /* 0x000ff2000b800000 */
[----:B------:R-:W1:Y:S01]  /*0180*/  LDC R21, c[0x0][0x398] ;  /* 0x0000e600ff157b82 */ /* 0x000e620000000800 */
[----:B------:R-:W-:Y:S01]  /*0190*/  HFMA2 R20, -RZ, RZ, 0, 5.9604644775390625e-08 ;  /* 0x00000001ff147431 */ /* 0x000fe200000001ff */
[----:B------:R-:W-:Y:S01]  /*01a0*/  ULOP3.LUT UR5, UR4, 0xfffffff0, URZ, 0xc0, !UPT ;  /* 0xfffffff004057892 */ /* 0x000fe2000f8ec0ff */
[----:B------:R-:W-:-:S03]  /*01b0*/  CS2R R6, SRZ ;  /* 0x0000000000067805 */ /* 0x000fc6000001ff00 */
[----:B------:R-:W-:Y:S01]  /*01c0*/  UIADD3 UR5, UPT, UPT, -UR5, URZ, URZ ;  /* 0x000000ff05057290 */ /* 0x000fe2000fffe1ff */
[----:B-1----:R-:W-:-:S11]  /*01d0*/  IMAD R21, R0, R21, UR10 ;  /* 0x0000000a00157e24 */ /* 0x002fd6000f8e0215 */
.L_x_2:
[----:B------:R-:W1:Y:S01]  /*01e0*/  LDC.64 R4, c[0x0][0x380] ;  /* 0x0000e000ff047b82 */ /* 0x000e620000000a00 */
[----:B------:R-:W-:Y:S01]  /*01f0*/  IADD3 R11, PT, PT, R20, -0x1, RZ ;  /* 0xffffffff140b7810 */ /* 0x000fe20007ffe0ff */
[----:B------:R-:W-:-:S06]  /*0200*/  VIADD R9, R21, 0x1 ;  /* 0x0000000115097836 */ /* 0x000fcc0000000000 */
[----:B------:R-:W2:Y:S01]  /*0210*/  LDC.64 R2, c[0x0][0x388] ;  /* 0x0000e200ff027b82 */ /* 0x000ea20000000a00 */
[----:B-1----:R-:W-:-:S05]  /*0220*/  IMAD.WIDE R4, R9, 0x8, R4 ;  /* 0x0000000809047825 */ /* 0x002fca00078e0204 */
[----:B------:R-:W3:Y:S01]  /*0230*/  LDG.E.64 R8, desc[UR8][R4.64] ;  /* 0x0000000804087981 */ /* 0x000ee2000c1e1b00 */
[----:B--2---:R-:W-:-:S03]  /*0240*/  IMAD.WIDE R2, R11, 0x8, R2 ;  /* 0x000000080b027825 */ /* 0x004fc600078e0202 */
[----:B------:R-:W2:Y:S04]  /*0250*/  LDG.E.64 R14, desc[UR8][R4.64+0x8] ;  /* 0x00000808040e7981 */ /* 0x000ea8000c1e1b00 */
[----:B------:R-:W3:Y:S04]  /*0260*/  LDG.E.64 R22, desc[UR8][R2.64] ;  /* 0x0000000802167981 */ /* 0x000ee8000c1e1b00 */
[----:B------:R-:W2:Y:S04]  /*0270*/  LDG.E.64 R16, desc[UR8][R2.64+0x8] ;  /* 0x0000080802107981 */ /* 0x000ea8000c1e1b00 */
[----:B------:R-:W4:Y:S04]  /*0280*/  LDG.E.64 R10, desc[UR8][R4.64+0x10] ;  /* 0x00001008040a7981 */ /* 0x000f28000c1e1b00 */
[----:B------:R-:W4:Y:S04]  /*0290*/  LDG.E.64 R12, desc[UR8][R2.64+0x10] ;  /* 0x00001008020c7981 */ /* 0x000f28000c1e1b00 */
[----:B------:R-:W5:Y:S04]  /*02a0*/  LDG.E.64 R24, desc[UR8][R4.64+0x78] ;  /* 0x0000780804187981 */ /* 0x000f68000c1e1b00 */
[----:B------:R-:W5:Y:S01]  /*02b0*/  LDG.E.64 R26, desc[UR8][R2.64+0x78] ;  /* 0x00007808021a7981 */ /* 0x000f62000c1e1b00 */
[----:B---3--:R-:W-:-:S03]  /*02c0*/  DFMA R22, R8, R22, R6 ;  /* 0x000000160816722b */ /* 0x008fc60000000006 */
[----:B------:R-:W3:Y:S04]  /*02d0*/  LDG.E.64 R6, desc[UR8][R4.64+0x18] ;  /* 0x0000180804067981 */ /* 0x000ee8000c1e1b00 */
[----:B------:R-:W3:Y:S01]  /*02e0*/  LDG.E.64 R8, desc[UR8][R2.64+0x18] ;  /* 0x0000180802087981 */ /* 0x000ee2000c1e1b00 */
[----:B--2---:R-:W-:-:S03]  /*02f0*/  DFMA R22, R14, R16, R22 ;  /* 0x000000100e16722b */ /* 0x004fc60000000016 */
[----:B------:R-:W2:Y:S04]  /*0300*/  LDG.E.64 R14, desc[UR8][R4.64+0x20] ;  /* 0x00002008040e7981 */ /* 0x000ea8000c1e1b00 */
[----:B------:R-:W2:Y:S01]  /*0310*/  LDG.E.64 R16, desc[UR8][R2.64+0x20] ;  /* 0x0000200802107981 */ /* 0x000ea2000c1e1b00 */
[----:B----4-:R-:W-:-:S03]  /*0320*/  DFMA R22, R10, R12, R22 ;  /* 0x0000000c0a16722b */ /* 0x010fc60000000016 */
[----:B------:R-:W4:Y:S04]  /*0330*/  LDG.E.64 R10, desc[UR8][R4.64+0x28] ;  /* 0x00002808040a7981 */ /* 0x000f28000c1e1b00 */
[----:B------:R-:W4:Y:S01]  /*0340*/  LDG.E.64 R12, desc[UR8][R2.64+0x28] ;  /* 0x00002808020c7981 */ /* 0x000f22000c1e1b00 */
        /* <DEDUP_REMOVED lines=27> */
[----:B------:R-:W-:-:S04]  /*0500*/  UIADD3 UR5, UPT, UPT, UR5, 0x10, URZ ;  /* 0x0000001005057890 */ /* 0x000fc8000fffe0ff */
[----:B------:R-:W-:Y:S01]  /*0510*/  UISETP.NE.AND UP0, UPT, UR5, URZ, UPT ;  /* 0x000000ff0500728c */ /* 0x000fe2000bf05270 */
[----:B0-----:R-:W-:Y:S01]  /*0520*/  VIADD R18, R18, 0x10 ;  /* 0x0000001012127836 */ /* 0x001fe20000000000 */
[----:B------:R-:W-:Y:S01]  /*0530*/  IADD3 R20, PT, PT, R20, 0x10, RZ ;  /* 0x0000001014147810 */ /* 0x000fe20007ffe0ff */
[----:B------:R-:W-:Y:S01]  /*0540*/  VIADD R21, R21, 0x10 ;  /* 0x0000001015157836 */ /* 0x000fe20000000000 */
[----:B---3--:R-:W-:-:S08]  /*0550*/  DFMA R6, R6, R8, R10 ;  /* 0x000000080606722b */ /* 0x008fd0000000000a */
[----:B--2---:R-:W-:-:S08]  /*0560*/  DFMA R6, R14, R16, R6 ;  /* 0x000000100e06722b */ /* 0x004fd00000000006 */
[----:B----4-:R-:W-:-:S08]  /*0570*/  DFMA R6, R12, R22, R6 ;  /* 0x000000160c06722b */ /* 0x010fd00000000006 */
[----:B-----5:R-:W-:Y:S01]  /*0580*/  DFMA R6, R24, R26, R6 ;  /* 0x0000001a1806722b */ /* 0x020fe20000000006 */
[----:B------:R-:W-:Y:S10]  /*0590*/  BRA.U UP0, `(.L_x_2) ;  /* 0xfffffffd00107547 */ /* 0x000ff4000b83ffff */
[----:B------:R-:W-:-:S07]  /*05a0*/  IADD3 R13, PT, PT, R18, 0x1, RZ ;  /* 0x00000001120d7810 */ /* 0x000fce0007ffe0ff */
.L_x_1:
[----:B------:R-:W-:-:S09]  /*05b0*/  UISETP.NE.AND UP0, UPT, UR6, URZ, UPT ;  /* 0x000000ff0600728c */ /* 0x000fd2000bf05270 */
[----:B------:R-:W-:Y:S05]  /*05c0*/  BRA.U !UP0, `(.L_x_3) ;  /* 0x0000000508607547 */ /* 0x000fea000b800000 */
[----:B------:R-:W-:Y:S02]  /*05d0*/  UISETP.GE.U32.AND UP0, UPT, UR6, 0x8, UPT ;  /* 0x000000080600788c */ /* 0x000fe4000bf06070 */
[----:B------:R-:W-:-:S04]  /*05e0*/  ULOP3.LUT UR5, UR4, 0x7, URZ, 0xc0, !UPT ;  /* 0x0000000704057892 */ /* 0x000fc8000f8ec0ff */
[----:B------:R-:W-:-:S03]  /*05f0*/  UISETP.NE.AND UP1, UPT, UR5, URZ, UPT ;  /* 0x000000ff0500728c */ /* 0x000fc6000bf25270 */
[----:B------:R-:W-:Y:S08]  /*0600*/  BRA.U !UP0, `(.L_x_4) ;  /* 0x0000000108907547 */ /* 0x000ff0000b800000 */
[----:B------:R-:W0:Y:S01]  /*0610*/  LDC R4, c[0x0][0x394] ;  /* 0x0000e500ff047b82 */ /* 0x000e220000000800 */
[----:B------:R-:W1:Y:S07]  /*0620*/  LDCU UR6, c[0x0][0x398] ;  /* 0x00007300ff0677ac */ /* 0x000e6e0008000800 */
[----:B------:R-:W2:Y:S08]  /*0630*/  LDC.64 R8, c[0x0][0x380] ;  /* 0x0000e000ff087b82 */ /* 0x000eb00000000a00 */
[----:B------:R-:W3:Y:S01]  /*0640*/  LDC.64 R2, c[0x0][0x388] ;  /* 0x0000e200ff027b82 */ /* 0x000ee20000000a00 */
[----:B-1----:R-:W-:Y:S01]  /*0650*/  IMAD R5, R0, UR6, R13 ;  /* 0x0000000600057c24 */ /* 0x002fe2000f8e020d */
[----:B0-----:R-:W-:-:S03]  /*0660*/  IADD3 R29, PT, PT, R18, -R4, RZ ;  /* 0x80000004121d7210 */ /* 0x001fc60007ffe0ff */
[----:B--2---:R-:W-:-:S04]  /*0670*/  IMAD.WIDE R8, R5, 0x8, R8 ;  /* 0x0000000805087825 */ /* 0x004fc800078e0208 */
[----:B------:R-:W-:Y:S01]  /*0680*/  IMAD.IADD R5, R13, 0x1, -R4 ;  /* 0x000000010d057824 */ /* 0x000fe200078e0a04 */
[----:B------:R-:W2:Y:S01]  /*0690*/  LDG.E.64 R16, desc[UR8][R8.64] ;  /* 0x0000000808107981 */ /* 0x000ea2000c1e1b00 */
[----:B---3--:R-:W-:-:S03]  /*06a0*/  IMAD.WIDE R28, R29, 0x8, R2 ;  /* 0x000000081d1c7825 */ /* 0x008fc600078e0202 */
[----:B------:R-:W3:Y:S04]  /*06b0*/  LDG.E.64 R14, desc[UR8][R8.64+0x8] ;  /* 0x00000808080e7981 */ /* 0x000ee8000c1e1b00 */
[----:B------:R-:W2:Y:S01]  /*06c0*/  LDG.E.64 R20, desc[UR8][R28.64] ;  /* 0x000000081c147981 */ /* 0x000ea2000c1e1b00 */
[----:B------:R-:W-:-:S03]  /*06d0*/  IMAD.WIDE R2, R5, 0x8, R2 ;  /* 0x0000000805027825 */ /* 0x000fc600078e0202 */
[----:B------:R-:W4:Y:S04]  /*06e0*/  LDG.E.64 R22, desc[UR8][R8.64+0x10] ;  /* 0x0000100808167981 */ /* 0x000f28000c1e1b00 */
[----:B------:R-:W3:Y:S04]  /*06f0*/  LDG.E.64 R26, desc[UR8][R2.64] ;  /* 0x00000008021a7981 */ /* 0x000ee8000c1e1b00 */
[----:B------:R-:W4:Y:S04]  /*0700*/  LDG.E.64 R24, desc[UR8][R2.64+0x8] ;  /* 0x0000080802187981 */ /* 0x000f28000c1e1b00 */
[----:B------:R-:W5:Y:S04]  /*0710*/  LDG.E.64 R10, desc[UR8][R8.64+0x18] ;  /* 0x00001808080a7981 */ /* 0x000f68000c1e1b00 */
[----:B------:R-:W5:Y:S04]  /*0720*/  LDG.E.64 R4, desc[UR8][R2.64+0x10] ;  /* 0x0000100802047981 */ /* 0x000f68000c1e1b00 */
[----:B------:R-:W5:Y:S01]  /*0730*/  LDG.E.64 R28, desc[UR8][R8.64+0x38] ;  /* 0x00003808081c7981 */ /* 0x000f62000c1e1b00 */
[----:B--2---:R-:W-:-:S03]  /*0740*/  DFMA R6, R16, R20, R6 ;  /* 0x000000141006722b */ /* 0x004fc60000000006 */
[----:B------:R-:W2:Y:S04]  /*0750*/  LDG.E.64 R16, desc[UR8][R8.64+0x20] ;  /* 0x0000200808107981 */ /* 0x000ea8000c1e1b00 */
[----:B------:R-:W2:Y:S01]  /*0760*/  LDG.E.64 R20, desc[UR8][R2.64+0x18] ;  /* 0x0000180802147981 */ /* 0x000ea2000c1e1b00 */
[----:B---3--:R-:W-:-:S03]  /*0770*/  DFMA R26, R14, R26, R6 ;  /* 0x0000001a0e1a722b */ /* 0x008fc60000000006 */
[----:B------:R-:W3:Y:S04]  /*0780*/  LDG.E.64 R6, desc[UR8][R8.64+0x28] ;  /* 0x0000280808067981 */ /* 0x000ee8000c1e1b00 */
[----:B------:R-:W3:Y:S01]  /*0790*/  LDG.E.64 R14, desc[UR8][R2.64+0x20] ;  /* 0x00002008020e7981 */ /* 0x000ee2000c1e1b00 */
[----:B----4-:R-:W-:-:S03]  /*07a0*/  DFMA R22, R22, R24, R26 ;  /* 0x000000181616722b */ /* 0x010fc6000000001a */
[----:B------:R-:W4:Y:S04]  /*07b0*/  LDG.E.64 R24, desc[UR8][R8.64+0x30] ;  /* 0x0000300808187981 */ /* 0x000f28000c1e1b00 */
[----:B------:R-:W4:Y:S04]  /*07c0*/  LDG.E.64 R26, desc[UR8][R2.64+0x28] ;  /* 0x00002808021a7981 */ /* 0x000f28000c1e1b00 */
[----:B------:R-:W4:Y:S01]  /*07d0*/  LDG.E.64 R2, desc[UR8][R2.64+0x30] ;  /* 0x0000300802027981 */ /* 0x000f22000c1e1b00 */
[----:B-----5:R-:W-:Y:S01]  /*07e0*/  DFMA R4, R10, R4, R22 ;  /* 0x000000040a04722b */ /* 0x020fe20000000016 */
[----:B------:R-:W-:-:S02]  /*07f0*/  IADD3 R18, PT, PT, R13, 0x7, RZ ;  /* 0x000000070d127810 */ /* 0x000fc40007ffe0ff */
[----:B------:R-:W-:-:S05]  /*0800*/  IADD3 R13, PT, PT, R13, 0x8, RZ ;  /* 0x000000080d0d7810 */ /* 0x000fca0007ffe0ff */
[----:B--2---:R-:W-:-:S08]  /*0810*/  DFMA R4, R16, R20, R4 ;  /* 0x000000141004722b */ /* 0x004fd00000000004 */
[----:B---3--:R-:W-:-:S08]  /*0820*/  DFMA R4, R6, R14, R4 ;  /* 0x0000000e0604722b */ /* 0x008fd00000000004 */
[----:B----4-:R-:W-:-:S08]  /*0830*/  DFMA R4, R24, R26, R4 ;  /* 0x0000001a1804722b */ /* 0x010fd00000000004 */
[----:B------:R-:W-:-:S11]  /*0840*/  DFMA R6, R28, R2, R4 ;  /* 0x000000021c06722b */ /* 0x000fd60000000004 */
.L_x_4:
        /* <DEDUP_REMOVED lines=9> */
[----:B-1----:R-:W-:-:S02]  /*08e0*/  IMAD R3, R0, UR5, R13 ;  /* 0x0000000500037c24 */ /* 0x002fc4000f8e020d */
[----:B0-----:R-:W-:Y:S01]  /*08f0*/  IMAD.IADD R5, R18, 0x1, -R2 ;  /* 0x0000000112057824 */ /* 0x001fe200078e0a02 */
[----:B------:R-:W-:-:S03]  /*0900*/  IADD3 R27, PT, PT, R13, -R2, RZ ;  /* 0x800000020d1b7210 */ /* 0x000fc60007ffe0ff */
[----:B--2---:R-:W-:-:S06]  /*0910*/  IMAD.WIDE R4, R5, 0x8, R8 ;  /* 0x0000000805047825 */ /* 0x004fcc00078e0208 */
[----:B------:R-:W2:Y:S01]  /*0920*/  LDG.E.64 R4, desc[UR8][R4.64] ;  /* 0x0000000804047981 */ /* 0x000ea2000c1e1b00 */
[----:B---3--:R-:W-:-:S05]  /*0930*/  IMAD.WIDE R24, R3, 0x8, R24 ;  /* 0x0000000803187825 */ /* 0x008fca00078e0218 */
[----:B------:R-:W2:Y:S01]  /*0940*/  LDG.E.64 R2, desc[UR8][R24.64] ;  /* 0x0000000818027981 */ /* 0x000ea2000c1e1b00 */
[----:B------:R-:W-:-:S03]  /*0950*/  IMAD.WIDE R26, R27, 0x8, R8 ;  /* 0x000000081b1a7825 */ /* 0x000fc600078e0208 */
[----:B------:R-:W3:Y:S04]  /*0960*/  LDG.E.64 R8, desc[UR8][R24.64+0x8] ;  /* 0x0000080818087981 */ /* 0x000ee8000c1e1b00 */
[----:B------:R-:W3:Y:S04]  /*0970*/  LDG.E.64 R10, desc[UR8][R26.64] ;  /* 0x000000081a0a7981 */ /* 0x000ee8000c1e1b00 */
[----:B------:R-:W4:Y:S04]  /*0980*/  LDG.E.64 R14, desc[UR8][R24.64+0x10] ;  /* 0x00001008180e7981 */ /* 0x000f28000c1e1b00 */
[----:B------:R-:W4:Y:S04]  /*0990*/  LDG.E.64 R16, desc[UR8][R26.64+0x8] ;  /* 0x000008081a107981 */ /* 0x000f28000c1e1b00 */
[----:B------:R-:W5:Y:S04]  /*09a0*/  LDG.E.64 R20, desc[UR8][R24.64+0x18] ;  /* 0x0000180818147981 */ /* 0x000f68000c1e1b00 */
[----:B------:R-:W5:Y:S01]  /*09b0*/  LDG.E.64 R22, desc[UR8][R26.64+0x10] ;  /* 0x000010081a167981 */ /* 0x000f62000c1e1b00 */
[C---:B------:R-:W-:Y:S01]  /*09c0*/  IADD3 R18, PT, PT, R13.reuse, 0x3, RZ ;  /* 0x000000030d127810 */ /* 0x040fe20007ffe0ff */
[----:B------:R-:W-:Y:S01]  /*09d0*/  VIADD R13, R13, 0x4 ;  /* 0x000000040d0d7836 */ /* 0x000fe20000000000 */
[----:B--2---:R-:W-:-:S08]  /*09e0*/  DFMA R2, R2, R4, R6 ;  /* 0x000000040202722b */ /* 0x004fd00000000006 */
[----:B---3--:R-:W-:-:S08]  /*09f0*/  DFMA R2, R8, R10, R2 ;  /* 0x0000000a0802722b */ /* 0x008fd00000000002 */
[----:B----4-:R-:W-:-:S08]  /*0a00*/  DFMA R2, R14, R16, R2 ;  /* 0x000000100e02722b */ /* 0x010fd00000000002 */
[----:B-----5:R-:W-:-:S11]  /*0a10*/  DFMA R6, R20, R22, R2 ;  /* 0x000000161406722b */ /* 0x020fd60000000002 */
.L_x_5:
[----:B------:R-:W-:Y:S05]  /*0a20*/  BRA.U !UP1, `(.L_x_3) ;  /* 0x0000000109487547 */ /* 0x000fea000b800000 */
[----:B------:R-:W1:Y:S01]  /*0a30*/  LDC R17, c[0x0][0x394] ;  /* 0x0000e500ff117b82 */ /* 0x000e620000000800 */
[----:B------:R-:W2:Y:S01]  /*0a40*/  LDCU UR5, c[0x0][0x398] ;  /* 0x00007300ff0577ac */ /* 0x000ea20008000800 */
[----:B------:R-:W-:-:S06]  /*0a50*/  UIADD3 UR4, UPT, UPT, -UR4, URZ, URZ ;  /* 0x000000ff04047290 */ /* 0x000fcc000fffe1ff */
[----:B------:R-:W3:Y:S08]  /*0a60*/  LDC.64 R2, c[0x0][0x380] ;  /* 0x0000e000ff027b82 */ /* 0x000ef00000000a00 */
[----:B------:R-:W4:Y:S01]  /*0a70*/  LDC.64 R4, c[0x0][0x388] ;  /* 0x0000e200ff047b82 */ /* 0x000f220000000a00 */
[----:B--2---:R-:W-:-:S07]  /*0a80*/  IMAD R15, R0, UR5, R13 ;  /* 0x00000005000f7c24 */ /* 0x004fce000f8e020d */
.L_x_6:
[----:B01----:R-:W-:Y:S01]  /*0a90*/  IADD3 R11, PT, PT, R18, -R17, RZ ;  /* 0x80000011120b7210 */ /* 0x003fe20007ffe0ff */
[----:B---3--:R-:W-:-:S04]  /*0aa0*/  IMAD.WIDE R8, R15, 0x8, R2 ;  /* 0x000000080f087825 */ /* 0x008fc800078e0202 */
[----:B----4-:R-:W-:Y:S02]  /*0ab0*/  IMAD.WIDE R10, R11, 0x8, R4 ;  /* 0x000000080b0a7825 */ /* 0x010fe400078e0204 */
[----:B------:R-:W2:Y:S04]  /*0ac0*/  LDG.E.64 R8, desc[UR8][R8.64] ;  /* 0x0000000808087981 */ /* 0x000ea8000c1e1b00 */
[----:B------:R-:W2:Y:S01]  /*0ad0*/  LDG.E.64 R10, desc[UR8][R10.64] ;  /* 0x000000080a0a7981 */ /* 0x000ea2000c1e1b00 */
[----:B------:R-:W-:Y:S01]  /*0ae0*/  UIADD3 UR4, UPT, UPT, UR4, 0x1, URZ ;  /* 0x0000000104047890 */ /* 0x000fe2000fffe0ff */
[----:B------:R-:W-:Y:S01]  /*0af0*/  MOV R18, R13 ;  /* 0x0000000d00127202 */ /* 0x000fe20000000f00 */
[----:B------:R-:W-:Y:S01]  /*0b00*/  VIADD R15, R15, 0x1 ;  /* 0x000000010f0f7836 */ /* 0x000fe20000000000 */
[----:B------:R-:W-:Y:S01]  /*0b10*/  IADD3 R13, PT, PT, R13, 0x1, RZ ;  /* 0x000000010d0d7810 */ /* 0x000fe20007ffe0ff */
[----:B------:R-:W-:Y:S01]  /*0b20*/  UISETP.NE.AND UP0, UPT, UR4, URZ, UPT ;  /* 0x000000ff0400728c */ /* 0x000fe2000bf05270 */
[----:B--2---:R-:W-:-:S08]  /*0b30*/  DFMA R6, R8, R10, R6 ;  /* 0x0000000a0806722b */ /* 0x004fd00000000006 */
[----:B------:R-:W-:Y:S05]  /*0b40*/  BRA.U UP0, `(.L_x_6) ;  /* 0xfffffffd00d07547 */ /* 0x000fea000b83ffff */
.L_x_3:
[----:B------:R-:W-:-:S11]  /*0b50*/  DADD R6, R6, R6 ;  /* 0x0000000006067229 */ /* 0x000fd60000000006 */
.L_x_0:
[----:B------:R-:W1:Y:S02]  /*0b60*/  LDC R3, c[0x0][0x390] ;  /* 0x0000e400ff037b82 */ /* 0x000e640000000800 */
[----:B-1----:R-:W-:-:S13]  /*0b70*/  ISETP.GE.AND P0, PT, R19, R3, PT ;  /* 0x000000031300720c */ /* 0x002fda0003f06270 */
[----:B------:R-:W-:Y:S05]  /*0b80*/  @P0 EXIT ;  /* 0x000000000000094d */ /* 0x000fea0003800000 */
[----:B------:R-:W1:Y:S08]  /*0b90*/  LDC R2, c[0x0][0x394] ;  /* 0x0000e500ff027b82 */ /* 0x000e700000000800 */
[----:B------:R-:W2:Y:S01]  /*0ba0*/  LDC R5, c[0x0][0x394] ;  /* 0x0000e500ff057b82 */ /* 0x000ea20000000800 */
[----:B-1----:R-:W-:Y:S02]  /*0bb0*/  IADD3 R8, PT, PT, R3, -0x2, -R2 ;  /* 0xfffffffe03087810 */ /* 0x002fe40007ffe802 */
[----:B------:R-:W-:-:S02]  /*0bc0*/  LOP3.LUT R4, RZ, R2, RZ, 0x33, !PT ;  /* 0x00000002ff047212 */ /* 0x000fc400078e33ff */
[----:B------:R-:W-:Y:S02]  /*0bd0*/  ISETP.GE.U32.AND P0, PT, R8, 0x7, PT ;  /* 0x000000070800780c */ /* 0x000fe40003f06070 */
[----:B------:R-:W-:-:S04]  /*0be0*/  IADD3 R3, PT, PT, R4, R3, RZ ;  /* 0x0000000304037210 */ /* 0x000fc80007ffe0ff */
[----:B------:R-:W-:-:S07]  /*0bf0*/  LOP3.LUT R20, R3, 0x7, RZ, 0xc0, !PT ;  /* 0x0000000703147812 */ /* 0x000fce00078ec0ff */
[----:B--2---:R-:W-:Y:S05]  /*0c00*/  @!P0 BRA `(.L_x_7) ;  /* 0x0000000000c88947 */ /* 0x004fea0003800000 */
[----:B------:R-:W1:Y:S01]  /*0c10*/  LDCU UR4, c[0x0][0x398] ;  /* 0x00007300ff0477ac */ /* 0x000e620008000800 */
[----:B------:R-:W-:Y:S01]  /*0c20*/  LOP3.LUT R13, R3, 0xfffffff8, RZ, 0xc0, !PT ;  /* 0xfffffff8030d7812 */ /* 0x000fe200078ec0ff */
[----:B------:R-:W-:-:S03]  /*0c30*/  IMAD.MOV.U32 R4, RZ, RZ, 0x1 ;  /* 0x00000001ff047424 */ /* 0x000fc600078e00ff */
[----:B------:R-:W-:Y:S01]  /*0c40*/  IADD3 R13, PT, PT, -R13, RZ, RZ ;  /* 0x000000ff0d0d7210 */ /* 0x000fe20007ffe1ff */
[----:B-1----:R-:W-:-:S07]  /*0c50*/  IMAD R12, R0, UR4, R2 ;  /* 0x00000004000c7c24 */ /* 0x002fce000f8e0202 */
.L_x_8:
[----:B------:R-:W1:Y:S01]  /*0c60*/  LDC.64 R10, c[0x0][0x388] ;  /* 0x0000e200ff0a7b82 */ /* 0x000e620000000a00 */
[----:B0-----:R-:W-:Y:S01]  /*0c70*/  IADD3 R15, PT, PT, R4, -0x1, RZ ;  /* 0xffffffff040f7810 */ /* 0x001fe20007ffe0ff */
[----:B------:R-:W-:-:S06]  /*0c80*/  VIADD R17, R12, 0x1 ;  /* 0x000000010c117836 */ /* 0x000fcc0000000000 */
[----:B------:R-:W2:Y:S01]  /*0c90*/  LDC.64 R8, c[0x0][0x380] ;  /* 0x0000e000ff087b82 */ /* 0x000ea20000000a00 */
[----:B-1----:R-:W-:-:S05]  /*0ca0*/  IMAD.WIDE R10, R15, 0x8, R10 ;  /* 0x000000080f0a7825 */ /* 0x002fca00078e020a */
[----:B------:R-:W3:Y:S01]  /*0cb0*/  LDG.E.64 R14, desc[UR8][R10.64] ;  /* 0x000000080a0e7981 */ /* 0x000ee2000c1e1b00 */
[----:B--2---:R-:W-:-:S05]  /*0cc0*/  IMAD.WIDE R8, R17, 0x8, R8 ;  /* 0x0000000811087825 */ /* 0x004fca00078e0208 */
[----:B------:R-:W3:Y:S04]  /*0cd0*/  LDG.E.64 R16, desc[UR8][R8.64] ;  /* 0x0000000808107981 */ /* 0x000ee8000c1e1b00 */
[----:B0-----:R-:W2:Y:S04]  /*0ce0*/  LDG.E.64 R18, desc[UR8][R8.64+0x8] ;  /* 0x0000080808127981 */ /* 0x001ea8000c1e1b00 */
[----:B------:R-:W4:Y:S04]  /*0cf0*/  LDG.E.64 R22, desc[UR8][R8.64+0x10] ;  /* 0x0000100808167981 */ /* 0x000f28000c1e1b00 */
[----:B------:R-:W5:Y:S01]  /*0d00*/  LDG.E.64 R24, desc[UR8][R8.64+0x18] ;  /* 0x0000180808187981 */ /* 0x000f62000c1e1b00 */
[----:B---3--:R-:W-:-:S07]  /*0d10*/  DFMA R14, R14, -R6, R16 ;  /* 0x800000060e0e722b */ /* 0x008fce0000000010 */
[----:B------:R0:W-:Y:S04]  /*0d20*/  STG.E.64 desc[UR8][R8.64], R14 ;  /* 0x0000000e08007986 */ /* 0x0001e8000c101b08 */
[----:B------:R-:W2:Y:S02]  /*0d30*/  LDG.E.64 R16, desc[UR8][R10.64+0x8] ;  /* 0x000008080a107981 */ /* 0x000ea4000c1e1b00 */
[----:B--2---:R-:W-:-:S07]  /*0d40*/  DFMA R16, R16, -R6, R18 ;  /* 0x800000061010722b */ /* 0x004fce0000000012 */
[----:B------:R1:W-:Y:S04]  /*0d50*/  STG.E.64 desc[UR8][R8.64+0x8], R16 ;  /* 0x0000081008007986 */ /* 0x0003e8000c101b08 */
[----:B------:R-:W4:Y:S02]  /*0d60*/  LDG.E.64 R18, desc[UR8][R10.64+0x10] ;  /* 0x000010080a127981 */ /* 0x000f24000c1e1b00 */
[----:B----4-:R-:W-:-:S07]  /*0d70*/  DFMA R18, R18, -R6, R22 ;  /* 0x800000061212722b */ /* 0x010fce0000000016 */
[----:B------:R2:W-:Y:S04]  /*0d80*/  STG.E.64 desc[UR8][R8.64+0x10], R18 ;  /* 0x0000101208007986 */ /* 0x0005e8000c101b08 */
[----:B------:R-:W5:Y:S02]  /*0d90*/  LDG.E.64 R22, desc[UR8][R10.64+0x18] ;  /* 0x000018080a167981 */ /* 0x000f64000c1e1b00 */
[-C--:B-----5:R-:W-:Y:S02]  /*0da0*/  DFMA R22, R22, -R6.reuse, R24 ;  /* 0x800000061616722b */ /* 0x0a0fe40000000018 */
[----:B------:R-:W3:Y:S05]  /*0db0*/  LDG.E.64 R24, desc[UR8][R8.64+0x20] ;  /* 0x0000200808187981 */ /* 0x000eea000c1e1b00 */
[----:B------:R4:W-:Y:S04]  /*0dc0*/  STG.E.64 desc[UR8][R8.64+0x18], R22 ;  /* 0x0000181608007986 */ /* 0x0009e8000c101b08 */
[----:B0-----:R-:W3:Y:S02]  /*0dd0*/  LDG.E.64 R14, desc[UR8][R10.64+0x20] ;  /* 0x000020080a0e7981 */ /* 0x001ee4000c1e1b00 */
[----:B---3--:R-:W-:-:S02]  /*0de0*/  DFMA R14, R14, -R6, R24 ;  /* 0x800000060e0e722b */ /* 0x008fc40000000018 */
[----:B------:R-:W3:Y:S05]  /*0df0*/  LDG.E.64 R24, desc[UR8][R8.64+0x28] ;  /* 0x0000280808187981 */ /* 0x000eea000c1e1b00 */
[----:B------:R0:W-:Y:S04]  /*0e00*/  STG.E.64 desc[UR8][R8.64+0x20], R14 ;  /* 0x0000200e08007986 */ /* 0x0001e8000c101b08 */
[----:B-1----:R-:W3:Y:S02]  /*0e10*/  LDG.E.64 R16, desc[UR8][R10.64+0x28] ;  /* 0x000028080a107981 */ /* 0x002ee4000c1e1b00 */
[----:B---3--:R-:W-:-:S02]  /*0e20*/  DFMA R16, R16, -R6, R24 ;  /* 0x800000061010722b */ /* 0x008fc40000000018 */
[----:B------:R-:W3:Y:S05]  /*0e30*/  LDG.E.64 R24, desc[UR8][R8.64+0x30] ;  /* 0x0000300808187981 */ /* 0x000eea000c1e1b00 */
[----:B------:R0:W-:Y:S04]  /*0e40*/  STG.E.64 desc[UR8][R8.64+0x28], R16 ;  /* 0x0000281008007986 */ /* 0x0001e8000c101b08 */
[----:B--2---:R-:W3:Y:S01]  /*0e50*/  LDG.E.64 R18, desc[UR8][R10.64+0x30] ;  /* 0x000030080a127981 */ /* 0x004ee2000c1e1b00 */
[----:B------:R-:W-:Y:S01]  /*0e60*/  IADD3 R13, PT, PT, R13, 0x8, RZ ;  /* 0x000000080d0d7810 */ /* 0x000fe20007ffe0ff */
[----:B---3--:R-:W-:-:S02]  /*0e70*/  DFMA R18, R18, -R6, R24 ;  /* 0x800000061212722b */ /* 0x008fc40000000018 */
[----:B------:R-:W2:Y:S05]  /*0e80*/  LDG.E.64 R24, desc[UR8][R8.64+0x38] ;  /* 0x0000380808187981 */ /* 0x000eaa000c1e1b00 */
[----:B------:R0:W-:Y:S04]  /*0e90*/  STG.E.64 desc[UR8][R8.64+0x30], R18 ;  /* 0x0000301208007986 */ /* 0x0001e8000c101b08 */
[----:B----4-:R-:W2:Y:S01]  /*0ea0*/  LDG.E.64 R22, desc[UR8][R10.64+0x38] ;  /* 0x000038080a167981 */ /* 0x010ea2000c1e1b00 */
[----:B------:R-:W-:Y:S01]  /*0eb0*/  ISETP.NE.AND P0, PT, R13, RZ, PT ;  /* 0x000000ff0d00720c */ /* 0x000fe20003f05270 */
[----:B------:R-:W-:Y:S01]  /*0ec0*/  VIADD R4, R4, 0x8 ;  /* 0x0000000804047836 */ /* 0x000fe20000000000 */
[----:B------:R-:W-:-:S02]  /*0ed0*/  IADD3 R5, PT, PT, R5, 0x8, RZ ;  /* 0x0000000805057810 */ /* 0x000fc40007ffe0ff */
[----:B------:R-:W-:Y:S01]  /*0ee0*/  IADD3 R12, PT, PT, R12, 0x8, RZ ;  /* 0x000000080c0c7810 */ /* 0x000fe20007ffe0ff */
[----:B--2---:R-:W-:-:S07]  /*0ef0*/  DFMA R22, R22, -R6, R24 ;  /* 0x800000061616722b */ /* 0x004fce0000000018 */
[----:B------:R0:W-:Y:S01]  /*0f00*/  STG.E.64 desc[UR8][R8.64+0x38], R22 ;  /* 0x0000381608007986 */ /* 0x0001e2000c101b08 */
[----:B------:R-:W-:Y:S05]  /*0f10*/  @P0 BRA `(.L_x_8) ;  /* 0xfffffffc00500947 */ /* 0x000fea000383ffff */
[----:B0-----:R-:W-:-:S07]  /*0f20*/  IADD3 R19, PT, PT, R5, 0x1, RZ ;  /* 0x0000000105137810 */ /* 0x001fce0007ffe0ff */
.L_x_7:
[----:B------:R-:W-:-:S13]  /*0f30*/  ISETP.NE.AND P0, PT, R20, RZ, PT ;  /* 0x000000ff1400720c */ /* 0x000fda0003f05270 */
[----:B------:R-:W-:Y:S05]  /*0f40*/  @!P0 EXIT ;  /* 0x000000000000894d */ /* 0x000fea0003800000 */
[----:B------:R-:W-:Y:S02]  /*0f50*/  ISETP.GE.U32.AND P0, PT, R20, 0x4, PT ;  /* 0x000000041400780c */ /* 0x000fe40003f06070 */
[----:B0-----:R-:W-:-:S04]  /*0f60*/  LOP3.LUT R18, R3, 0x3, RZ, 0xc0, !PT ;  /* 0x0000000303127812 */ /* 0x001fc800078ec0ff */
[----:B------:R-:W-:-:S07]  /*0f70*/  ISETP.NE.AND P1, PT, R18, RZ, PT ;  /* 0x000000ff1200720c */ /* 0x000fce0003f25270 */
[----:B------:R-:W-:Y:S06]  /*0f80*/  @!P0 BRA `(.L_x_9) ;  /* 0x00000000006c8947 */ /* 0x000fec0003800000 */
[----:B------:R-:W0:Y:S01]  /*0f90*/  LDC.64 R10, c[0x0][0x388] ;  /* 0x0000e200ff0a7b82 */ /* 0x000e220000000a00 */
[----:B------:R-:W1:Y:S01]  /*0fa0*/  LDCU UR4, c[0x0][0x398] ;  /* 0x00007300ff0477ac */ /* 0x000e620008000800 */
[----:B------:R-:W-:-:S06]  /*0fb0*/  IMAD.IADD R5, R5, 0x1, -R2 ;  /* 0x0000000105057824 */ /* 0x000fcc00078e0a02 */
[----:B------:R-:W2:Y:S01]  /*0fc0*/  LDC.64 R8, c[0x0][0x380] ;  /* 0x0000e000ff087b82 */ /* 0x000ea20000000a00 */
[----:B-1----:R-:W-:Y:S02]  /*0fd0*/  IMAD R13, R0, UR4, R19 ;  /* 0x00000004000d7c24 */ /* 0x002fe4000f8e0213 */
[----:B0-----:R-:W-:-:S06]  /*0fe0*/  IMAD.WIDE R4, R5, 0x8, R10 ;  /* 0x0000000805047825 */ /* 0x001fcc00078e020a */
[----:B------:R-:W3:Y:S01]  /*0ff0*/  LDG.E.64 R4, desc[UR8][R4.64] ;  /* 0x0000000804047981 */ /* 0x000ee2000c1e1b00 */
[----:B--2---:R-:W-:-:S05]  /*1000*/  IMAD.WIDE R8, R13, 0x8, R8 ;  /* 0x000000080d087825 */ /* 0x004fca00078e0208 */
[----:B------:R-:W3:Y:S01]  /*1010*/  LDG.E.64 R12, desc[UR8][R8.64] ;  /* 0x00000008080c7981 */ /* 0x000ee2000c1e1b00 */
[----:B------:R-:W-:-:S03]  /*1020*/  IADD3 R15, PT, PT, R19, -R2, RZ ;  /* 0x80000002130f7210 */ /* 0x000fc60007ffe0ff */
[----:B------:R-:W2:Y:S02]  /*1030*/  LDG.E.64 R16, desc[UR8][R8.64+0x8] ;  /* 0x0000080808107981 */ /* 0x000ea4000c1e1b00 */
[----:B------:R-:W-:Y:S02]  /*1040*/  IMAD.WIDE R10, R15, 0x8, R10 ;  /* 0x000000080f0a7825 */ /* 0x000fe400078e020a */
[----:B------:R-:W4:Y:S01]  /*1050*/  LDG.E.64 R20, desc[UR8][R8.64+0x18] ;  /* 0x0000180808147981 */ /* 0x000f22000c1e1b00 */
[----:B---3--:R-:W-:-:S07]  /*1060*/  DFMA R12, R4, -R6, R12 ;  /* 0x80000006040c722b */ /* 0x008fce000000000c */
[----:B------:R0:W-:Y:S04]  /*1070*/  STG.E.64 desc[UR8][R8.64], R12 ;  /* 0x0000000c08007986 */ /* 0x0001e8000c101b08 */
[----:B------:R-:W2:Y:S02]  /*1080*/  LDG.E.64 R14, desc[UR8][R10.64] ;  /* 0x000000080a0e7981 */ /* 0x000ea4000c1e1b00 */
[-C--:B--2---:R-:W-:Y:S02]  /*1090*/  DFMA R14, R14, -R6.reuse, R16 ;  /* 0x800000060e0e722b */ /* 0x084fe40000000010 */
[----:B------:R-:W2:Y:S05]  /*10a0*/  LDG.E.64 R16, desc[UR8][R8.64+0x10] ;  /* 0x0000100808107981 */ /* 0x000eaa000c1e1b00 */
[----:B------:R0:W-:Y:S04]  /*10b0*/  STG.E.64 desc[UR8][R8.64+0x8], R14 ;  /* 0x0000080e08007986 */ /* 0x0001e8000c101b08 */
[----:B------:R-:W2:Y:S02]  /*10c0*/  LDG.E.64 R4, desc[UR8][R10.64+0x8] ;  /* 0x000008080a047981 */ /* 0x000ea4000c1e1b00 */
[----:B--2---:R-:W-:-:S07]  /*10d0*/  DFMA R16, R4, -R6, R16 ;  /* 0x800000060410722b */ /* 0x004fce0000000010 */
[----:B------:R0:W-:Y:S04]  /*10e0*/  STG.E.64 desc[UR8][R8.64+0x10], R16 ;  /* 0x0000101008007986 */ /* 0x0001e8000c101b08 */
[----:B------:R-:W4:Y:S02]  /*10f0*/  LDG.E.64 R4, desc[UR8][R10.64+0x10] ;  /* 0x000010080a047981 */ /* 0x000f24000c1e1b00 */
[----:B----4-:R-:W-:-:S07]  /*1100*/  DFMA R20, R4, -R6, R20 ;  /* 0x800000060414722b */ /* 0x010fce0000000014 */
[----:B------:R0:W-:Y:S01]  /*1110*/  STG.E.64 desc[UR8][R8.64+0x18], R20 ;  /* 0x0000181408007986 */ /* 0x0001e2000c101b08 */
[C---:B------:R-:W-:Y:S01]  /*1120*/  IADD3 R5, PT, PT, R19.reuse, 0x3, RZ ;  /* 0x0000000313057810 */ /* 0x040fe20007ffe0ff */
[----:B------:R-:W-:-:S07]  /*1130*/  VIADD R19, R19, 0x4 ;  /* 0x0000000413137836 */ /* 0x000fce0000000000 */
.L_x_9:
[----:B------:R-:W-:Y:S05]  /*1140*/  @!P1 EXIT ;  /* 0x000000000000994d */ /* 0x000fea0003800000 */
[----:B------:R-:W-:Y:S01]  /*1150*/  ISETP.NE.AND P0, PT, R18, 0x1, PT ;  /* 0x000000011200780c */ /* 0x000fe20003f05270 */
[----:B------:R-:W1:Y:S08]  /*1160*/  LDC.64 R10, c[0x0][0x388] ;  /* 0x0000e200ff0a7b82 */ /* 0x000e700000000a00 */
[----:B0-----:R-:W0:Y:S04]  /*1170*/  LDC.64 R8, c[0x0][0x380] ;  /* 0x0000e000ff087b82 */ /* 0x001e280000000a00 */
[----:B------:R-:W-:-:S04]  /*1180*/  @P0 IADD3 R17, PT, PT, R5, -R2, RZ ;  /* 0x8000000205110210 */ /* 0x000fc80007ffe0ff */
[----:B------:R-:W2:Y:S01]  /*1190*/  @P0 LDC R4, c[0x0][0x398] ;  /* 0x0000e600ff040b82 */ /* 0x000ea20000000800 */
[----:B-1----:R-:W-:-:S04]  /*11a0*/  @P0 IMAD.WIDE R16, R17, 0x8, R10 ;  /* 0x0000000811100825 */ /* 0x002fc800078e020a */
[----:B--2---:R-:W-:-:S04]  /*11b0*/  @P0 IMAD R13, R0, R4, R19 ;  /* 0x00000004000d0224 */ /* 0x004fc800078e0213 */
[----:B0-----:R-:W-:Y:S02]  /*11c0*/  @P0 IMAD.WIDE R8, R13, 0x8, R8 ;  /* 0x000000080d080825 */ /* 0x001fe400078e0208 */
[----:B------:R-:W2:Y:S04]  /*11d0*/  @P0 LDG.E.64 R12, desc[UR8][R16.64] ;  /* 0x00000008100c0981 */ /* 0x000ea8000c1e1b00 */
[----:B------:R-:W2:Y:S01]  /*11e0*/  @P0 LDG.E.64 R14, desc[UR8][R8.64] ;  /* 0x00000008080e0981 */ /* 0x000ea2000c1e1b00 */
[----:B------:R-:W-:-:S05]  /*11f0*/  @P0 IADD3 R21, PT, PT, R19, -R2, RZ ;  /* 0x8000000213150210 */ /* 0x000fca0007ffe0ff */
[----:B------:R-:W-:Y:S01]  /*1200*/  @P0 IMAD.WIDE R20, R21, 0x8, R10 ;  /* 0x0000000815140825 */ /* 0x000fe200078e020a */
[----:B--2---:R-:W-:Y:S01]  /*1210*/  @P0 DFMA R12, R12, -R6, R14 ;  /* 0x800000060c0c022b */ /* 0x004fe2000000000e */
[----:B------:R-:W2:Y:S06]  /*1220*/  @P0 LDG.E.64 R14, desc[UR8][R8.64+0x8] ;  /* 0x00000808080e0981 */ /* 0x000eac000c1e1b00 */
[----:B------:R0:W-:Y:S04]  /*1230*/  @P0 STG.E.64 desc[UR8][R8.64], R12 ;  /* 0x0000000c08000986 */ /* 0x0001e8000c101b08 */
[----:B------:R-:W2:Y:S01]  /*1240*/  @P0 LDG.E.64 R10, desc[UR8][R20.64] ;  /* 0x00000008140a0981 */ /* 0x000ea2000c1e1b00 */
[----:B------:R-:W-:-:S04]  /*1250*/  LOP3.LUT R3, R3, 0x1, RZ, 0xc0, !PT ;  /* 0x0000000103037812 */ /* 0x000fc800078ec0ff */
[----:B------:R-:W-:Y:S01]  /*1260*/  ISETP.NE.U32.AND P1, PT, R3, 0x1, PT ;  /* 0x000000010300780c */ /* 0x000fe20003f25070 */
[----:B--2---:R-:W-:-:S07]  /*1270*/  @P0 DFMA R10, R10, -R6, R14 ;  /* 0x800000060a0a022b */ /* 0x004fce000000000e */
[----:B------:R0:W-:Y:S05]  /*1280*/  @P0 STG.E.64 desc[UR8][R8.64+0x8], R10 ;  /* 0x0000080a08000986 */ /* 0x0001ea000c101b08 */
[----:B------:R-:W-:Y:S05]  /*1290*/  @P1 EXIT ;  /* 0x000000000000194d */ /* 0x000fea0003800000 */
[----:B0-----:R-:W0:Y:S01]  /*12a0*/  LDC.64 R8, c[0x0][0x388] ;  /* 0x0000e200ff087b82 */ /* 0x001e220000000a00 */
[----:B------:R-:W1:Y:S01]  /*12b0*/  LDCU UR4, c[0x0][0x398] ;  /* 0x00007300ff0477ac */ /* 0x000e620008000800 */
[C---:B------:R-:W-:Y:S01]  /*12c0*/  @P0 VIADD R5, R19.reuse, 0x1 ;  /* 0x0000000113050836 */ /* 0x040fe20000000000 */
[----:B------:R-:W-:-:S04]  /*12d0*/  @P0 IADD3 R19, PT, PT, R19, 0x2, RZ ;  /* 0x0000000213130810 */ /* 0x000fc80007ffe0ff */
[----:B------:R-:W-:Y:S01]  /*12e0*/  IADD3 R3, PT, PT, R5, -R2, RZ ;  /* 0x8000000205037210 */ /* 0x000fe20007ffe0ff */
[----:B------:R-:W2:Y:S01]  /*12f0*/  LDC.64 R10, c[0x0][0x380] ;  /* 0x0000e000ff0a7b82 */ /* 0x000ea20000000a00 */
[----:B-1----:R-:W-:-:S03]  /*1300*/  IMAD R5, R0, UR4, R19 ;  /* 0x0000000400057c24 */ /* 0x002fc6000f8e0213 */
[----:B0-----:R-:W-:-:S06]  /*1310*/  IMAD.WIDE R2, R3, 0x8, R8 ;  /* 0x0000000803027825 */ /* 0x001fcc00078e0208 */
[----:B------:R-:W3:Y:S01]  /*1320*/  LDG.E.64 R2, desc[UR8][R2.64] ;  /* 0x0000000802027981 */ /* 0x000ee2000c1e1b00 */
[----:B--2---:R-:W-:-:S05]  /*1330*/  IMAD.WIDE R4, R5, 0x8, R10 ;  /* 0x0000000805047825 */ /* 0x004fca00078e020a */
[----:B------:R-:W3:Y:S02]  /*1340*/  LDG.E.64 R8, desc[UR8][R4.64] ;  /* 0x0000000804087981 */ /* 0x000ee4000c1e1b00 */
[----:B---3--:R-:W-:-:S07]  /*1350*/  DFMA R8, R2, -R6, R8 ;  /* 0x800000060208722b */ /* 0x008fce0000000008 */
[----:B------:R-:W-:Y:S01]  /*1360*/  STG.E.64 desc[UR8][R4.64], R8 ;  /* 0x0000000804007986 */ /* 0x000fe2000c101b08 */
[----:B------:R-:W-:Y:S05]  /*1370*/  EXIT ;  /* 0x000000000000794d */ /* 0x000fea0003800000 */
.L_x_10:
[----:B------:R-:W-:-:S00]  /*1380*/  BRA `(.L_x_10) ;  /* 0xfffffffc00fc7947 */ /* 0x000fc0000383ffff */
[----:B------:R-:W-:-:S00]  /*1390*/  NOP ;  /* 0x0000000000007918 */ /* 0x000fc00000000000 */
        /* <DEDUP_REMOVED lines=14> */
.L_x_55:


//--------------------- .text._Z22applyHouseholderToRowsPdS_iiii --------------------------
	.section	.text._Z22applyHouseholderToRowsPdS_iiii,"ax",@progbits
	.align	128
        .global         _Z22applyHouseholderToRowsPdS_iiii
        .type           _Z22applyHouseholderToRowsPdS_iiii,@function
        .size           _Z22applyHouseholderToRowsPdS_iiii,(.L_x_56 - _Z22applyHouseholderToRowsPdS_iiii)
        .other          _Z22applyHouseholderToRowsPdS_iiii,@"STO_CUDA_ENTRY STV_DEFAULT"
_Z22applyHouseholderToRowsPdS_iiii:
.text._Z22applyHouseholderToRowsPdS_iiii:
        /* <DEDUP_REMOVED lines=10> */
[----:B------:R-:W1:Y:S01]  /*00a0*/  LDCU UR5, c[0x0][0x394] ;  /* 0x00007280ff0577ac */ /* 0x000e620008000800 */
[----:B------:R-:W2:Y:S01]  /*00b0*/  LDCU.64 UR8, c[0x0][0x358] ;  /* 0x00006b00ff0877ac */ /* 0x000ea20008000a00 */
[----:B0-----:R-:W-:-:S04]  /*00c0*/  UIADD3 UR4, UPT, UPT, UR7, 0x1, URZ ;  /* 0x0000000107047890 */ /* 0x001fc8000fffe0ff */
[----:B-1----:R-:W-:Y:S02]  /*00d0*/  UISETP.GE.AND UP0, UPT, UR4, UR5, UPT ;  /* 0x000000050400728c */ /* 0x002fe4000bf06270 */
[----:B------:R-:W-:-:S07]  /*00e0*/  MOV R19, UR4 ;  /* 0x0000000400137c02 */ /* 0x000fce0008000f00 */
[----:B--2---:R-:W-:Y:S05]  /*00f0*/  BRA.U UP0, `(.L_x_11) ;  /* 0x0000000900947547 */ /* 0x004fea000b800000 */
[----:B------:R-:W0:Y:S01]  /*0100*/  LDC R18, c[0x0][0x398] ;  /* 0x0000e600ff127b82 */ /* 0x000e220000000800 */
[----:B------:R-:W-:Y:S01]  /*0110*/  ULOP3.LUT UR4, URZ, UR7, URZ, 0x33, !UPT ;  /* 0x00000007ff047292 */ /* 0x000fe2000f8e33ff */
[----:B------:R-:W-:Y:S01]  /*0120*/  IMAD.MOV.U32 R13, RZ, RZ, R19 ;  /* 0x000000ffff0d7224 */ /* 0x000fe200078e0013 */
[----:B------:R-:W-:Y:S02]  /*0130*/  CS2R R6, SRZ ;  /* 0x0000000000067805 */ /* 0x000fe4000001ff00 */
[----:B------:R-:W-:Y:S02]  /*0140*/  UIADD3 UR4, UPT, UPT, UR4, UR5, URZ ;  /* 0x0000000504047290 */ /* 0x000fe4000fffe0ff */
[----:B------:R-:W-:Y:S02]  /*0150*/  UIADD3 UR5, UPT, UPT, -UR7, -0x2, UR5 ;  /* 0xfffffffe07057890 */ /* 0x000fe4000fffe105 */
[----:B------:R-:W-:Y:S02]  /*0160*/  ULOP3.LUT UR6, UR4, 0xf, URZ, 0xc0, !UPT ;  /* 0x0000000f04067892 */ /* 0x000fe4000f8ec0ff */
[----:B------:R-:W-:-:S09]  /*0170*/  UISETP.GE.U32.AND UP0, UPT, UR5, 0xf, UPT ;  /* 0x0000000f0500788c */ /* 0x000fd2000bf06070 */
[----:B------:R-:W-:Y:S05]  /*0180*/  BRA.U !UP0, `(.L_x_12) ;  /* 0x00000005080c7547 */ /* 0x000fea000b800000 */
[----:B------:R-:W1:Y:S01]  /*0190*/  LDC R21, c[0x0][0x39c] ;  /* 0x0000e700ff157b82 */ /* 0x000e620000000800 */
[----:B------:R-:W-:Y:S01]  /*01a0*/  HFMA2 R20, -RZ, RZ, 0, 5.9604644775390625e-08 ;  /* 0x00000001ff147431 */ /* 0x000fe200000001ff */
[----:B------:R-:W-:Y:S01]  /*01b0*/  ULOP3.LUT UR5, UR4, 0xfffffff0, URZ, 0xc0, !UPT ;  /* 0xfffffff004057892 */ /* 0x000fe2000f8ec0ff */
[----:B------:R-:W-:-:S03]  /*01c0*/  CS2R R6, SRZ ;  /* 0x0000000000067805 */ /* 0x000fc6000001ff00 */
[----:B------:R-:W-:Y:S01]  /*01d0*/  UIADD3 UR5, UPT, UPT, -UR5, URZ, URZ ;  /* 0x000000ff05057290 */ /* 0x000fe2000fffe1ff */
[----:B-1----:R-:W-:-:S11]  /*01e0*/  IMAD R21, R0, R21, UR7 ;  /* 0x0000000700157e24 */ /* 0x002fd6000f8e0215 */
.L_x_13:
        /* <DEDUP_REMOVED lines=61> */
.L_x_12:
[----:B------:R-:W-:-:S09]  /*05c0*/  UISETP.NE.AND UP0, UPT, UR6, URZ, UPT ;  /* 0x000000ff0600728c */ /* 0x000fd2000bf05270 */
[----:B------:R-:W-:Y:S05]  /*05d0*/  BRA.U !UP0, `(.L_x_14) ;  /* 0x0000000508587547 */ /* 0x000fea000b800000 */
[----:B------:R-:W-:Y:S02]  /*05e0*/  UISETP.GE.U32.AND UP0, UPT, UR6, 0x8, UPT ;  /* 0x000000080600788c */ /* 0x000fe4000bf06070 */
[----:B------:R-:W-:-:S04]  /*05f0*/  ULOP3.LUT UR5, UR4, 0x7, URZ, 0xc0, !UPT ;  /* 0x0000000704057892 */ /* 0x000fc8000f8ec0ff */
[----:B------:R-:W-:-:S03]  /*0600*/  UISETP.NE.AND UP1, UPT, UR5, URZ, UPT ;  /* 0x000000ff0500728c */ /* 0x000fc6000bf25270 */
[----:B------:R-:W-:Y:S08]  /*0610*/  BRA.U !UP0, `(.L_x_15) ;  /* 0x00000001088c7547 */ /* 0x000ff0000b800000 */
[----:B------:R-:W1:Y:S01]  /*0620*/  LDC.64 R8, c[0x0][0x380] ;  /* 0x0000e000ff087b82 */ /* 0x000e620000000a00 */
[----:B------:R-:W0:Y:S07]  /*0630*/  LDCU.64 UR6, c[0x0][0x398] ;  /* 0x00007300ff0677ac */ /* 0x000e2e0008000a00 */
[----:B------:R-:W2:Y:S01]  /*0640*/  LDC.64 R2, c[0x0][0x388] ;  /* 0x0000e200ff027b82 */ /* 0x000ea20000000a00 */
[----:B0-----:R-:W-:Y:S01]  /*0650*/  IADD3 R29, PT, PT, R18, -UR6, RZ ;  /* 0x80000006121d7c10 */ /* 0x001fe2000fffe0ff */
[----:B------:R-:W-:-:S04]  /*0660*/  IMAD R5, R0, UR7, R13 ;  /* 0x0000000700057c24 */ /* 0x000fc8000f8e020d */
[----:B-1----:R-:W-:-:S04]  /*0670*/  IMAD.WIDE R8, R5, 0x8, R8 ;  /* 0x0000000805087825 */ /* 0x002fc800078e0208 */
[----:B------:R-:W-:Y:S01]  /*0680*/  VIADD R5, R13, -UR6 ;  /* 0x800000060d057c36 */ /* 0x000fe20008000000 */
[----:B------:R-:W3:Y:S01]  /*0690*/  LDG.E.64 R16, desc[UR8][R8.64] ;  /* 0x0000000808107981 */ /* 0x000ee2000c1e1b00 */
[----:B--2---:R-:W-:-:S03]  /*06a0*/  IMAD.WIDE R28, R29, 0x8, R2 ;  /* 0x000000081d1c7825 */ /* 0x004fc600078e0202 */
[----:B------:R-:W2:Y:S04]  /*06b0*/  LDG.E.64 R14, desc[UR8][R8.64+0x8] ;  /* 0x00000808080e7981 */ /* 0x000ea8000c1e1b00 */
[----:B------:R-:W3:Y:S01]  /*06c0*/  LDG.E.64 R20, desc[UR8][R28.64] ;  /* 0x000000081c147981 */ /* 0x000ee2000c1e1b00 */
[----:B------:R-:W-:-:S03]  /*06d0*/  IMAD.WIDE R2, R5, 0x8, R2 ;  /* 0x0000000805027825 */ /* 0x000fc600078e0202 */
[----:B------:R-:W4:Y:S04]  /*06e0*/  LDG.E.64 R22, desc[UR8][R8.64+0x10] ;  /* 0x0000100808167981 */ /* 0x000f28000c1e1b00 */
[----:B------:R-:W2:Y:S04]  /*06f0*/  LDG.E.64 R26, desc[UR8][R2.64] ;  /* 0x00000008021a7981 */ /* 0x000ea8000c1e1b00 */
[----:B------:R-:W4:Y:S04]  /*0700*/  LDG.E.64 R24, desc[UR8][R2.64+0x8] ;  /* 0x0000080802187981 */ /* 0x000f28000c1e1b00 */
[----:B------:R-:W5:Y:S04]  /*0710*/  LDG.E.64 R10, desc[UR8][R8.64+0x18] ;  /* 0x00001808080a7981 */ /* 0x000f68000c1e1b00 */
        /* <DEDUP_REMOVED lines=10> */
[----:B------:R-:W4:Y:S04]  /*07c0*/  LDG.E.64 R26, desc[UR8][R2.64+0x28] ;  /* 0x00002808021a7981 */ /* 0x000f28000c1e1b00 */
[----:B------:R-:W4:Y:S01]  /*07d0*/  LDG.E.64 R2, desc[UR8][R2.64+0x30] ;  /* 0x0000300802027981 */ /* 0x000f22000c1e1b00 */
[----:B-----5:R-:W-:Y:S01]  /*07e0*/  DFMA R4, R10, R4, R22 ;  /* 0x000000040a04722b */ /* 0x020fe20000000016 */
[----:B------:R-:W-:-:S02]  /*07f0*/  IADD3 R18, PT, PT, R13, 0x7, RZ ;  /* 0x000000070d127810 */ /* 0x000fc40007ffe0ff */
[----:B------:R-:W-:-:S05]  /*0800*/  IADD3 R13, PT, PT, R13, 0x8, RZ ;  /* 0x000000080d0d7810 */ /* 0x000fca0007ffe0ff */
[----:B---3--:R-:W-:-:S08]  /*0810*/  DFMA R4, R16, R20, R4 ;  /* 0x000000141004722b */ /* 0x008fd00000000004 */
[----:B--2---:R-:W-:-:S08]  /*0820*/  DFMA R4, R6, R14, R4 ;  /* 0x0000000e0604722b */ /* 0x004fd00000000004 */
[----:B----4-:R-:W-:-:S08]  /*0830*/  DFMA R4, R24, R26, R4 ;  /* 0x0000001a1804722b */ /* 0x010fd00000000004 */
[----:B------:R-:W-:-:S11]  /*0840*/  DFMA R6, R28, R2, R4 ;  /* 0x000000021c06722b */ /* 0x000fd60000000004 */
.L_x_15:
        /* <DEDUP_REMOVED lines=8> */
[----:B0-----:R-:W-:Y:S01]  /*08d0*/  VIADD R5, R18, -UR6 ;  /* 0x8000000612057c36 */ /* 0x001fe20008000000 */
[----:B------:R-:W-:Y:S01]  /*08e0*/  IADD3 R27, PT, PT, R13, -UR6, RZ ;  /* 0x800000060d1b7c10 */ /* 0x000fe2000fffe0ff */
[----:B------:R-:W-:-:S02]  /*08f0*/  IMAD R3, R0, UR7, R13 ;  /* 0x0000000700037c24 */ /* 0x000fc4000f8e020d */
[----:B-1----:R-:W-:-:S06]  /*0900*/  IMAD.WIDE R4, R5, 0x8, R8 ;  /* 0x0000000805047825 */ /* 0x002fcc00078e0208 */
[----:B------:R-:W3:Y:S01]  /*0910*/  LDG.E.64 R4, desc[UR8][R4.64] ;  /* 0x0000000804047981 */ /* 0x000ee2000c1e1b00 */
[----:B--2---:R-:W-:-:S05]  /*0920*/  IMAD.WIDE R24, R3, 0x8, R24 ;  /* 0x0000000803187825 */ /* 0x004fca00078e0218 */
[----:B------:R-:W3:Y:S01]  /*0930*/  LDG.E.64 R2, desc[UR8][R24.64] ;  /* 0x0000000818027981 */ /* 0x000ee2000c1e1b00 */
[----:B------:R-:W-:-:S03]  /*0940*/  IMAD.WIDE R26, R27, 0x8, R8 ;  /* 0x000000081b1a7825 */ /* 0x000fc600078e0208 */
[----:B------:R-:W2:Y:S04]  /*0950*/  LDG.E.64 R8, desc[UR8][R24.64+0x8] ;  /* 0x0000080818087981 */ /* 0x000ea8000c1e1b00 */
[----:B------:R-:W2:Y:S04]  /*0960*/  LDG.E.64 R10, desc[UR8][R26.64] ;  /* 0x000000081a0a7981 */ /* 0x000ea8000c1e1b00 */
[----:B------:R-:W4:Y:S04]  /*0970*/  LDG.E.64 R14, desc[UR8][R24.64+0x10] ;  /* 0x00001008180e7981 */ /* 0x000f28000c1e1b00 */
[----:B------:R-:W4:Y:S04]  /*0980*/  LDG.E.64 R16, desc[UR8][R26.64+0x8] ;  /* 0x000008081a107981 */ /* 0x000f28000c1e1b00 */
[----:B------:R-:W5:Y:S04]  /*0990*/  LDG.E.64 R20, desc[UR8][R24.64+0x18] ;  /* 0x0000180818147981 */ /* 0x000f68000c1e1b00 */
[----:B------:R-:W5:Y:S01]  /*09a0*/  LDG.E.64 R22, desc[UR8][R26.64+0x10] ;  /* 0x000010081a167981 */ /* 0x000f62000c1e1b00 */
[C---:B------:R-:W-:Y:S01]  /*09b0*/  IADD3 R18, PT, PT, R13.reuse, 0x3, RZ ;  /* 0x000000030d127810 */ /* 0x040fe20007ffe0ff */
[----:B------:R-:W-:Y:S01]  /*09c0*/  VIADD R13, R13, 0x4 ;  /* 0x000000040d0d7836 */ /* 0x000fe20000000000 */
[----:B---3--:R-:W-:-:S08]  /*09d0*/  DFMA R2, R2, R4, R6 ;  /* 0x000000040202722b */ /* 0x008fd00000000006 */
[----:B--2---:R-:W-:-:S08]  /*09e0*/  DFMA R2, R8, R10, R2 ;  /* 0x0000000a0802722b */ /* 0x004fd00000000002 */
[----:B----4-:R-:W-:-:S08]  /*09f0*/  DFMA R2, R14, R16, R2 ;  /* 0x000000100e02722b */ /* 0x010fd00000000002 */
[----:B-----5:R-:W-:-:S11]  /*0a00*/  DFMA R6, R20, R22, R2 ;  /* 0x000000161406722b */ /* 0x020fd60000000002 */
.L_x_16:
[----:B------:R-:W-:Y:S05]  /*0a10*/  BRA.U !UP1, `(.L_x_14) ;  /* 0x0000000109487547 */ /* 0x000fea000b800000 */
[----:B------:R-:W1:Y:S01]  /*0a20*/  LDC R17, c[0x0][0x398] ;  /* 0x0000e600ff117b82 */ /* 0x000e620000000800 */
[----:B------:R-:W2:Y:S01]  /*0a30*/  LDCU UR5, c[0x0][0x39c] ;  /* 0x00007380ff0577ac */ /* 0x000ea20008000800 */
[----:B------:R-:W-:-:S06]  /*0a40*/  UIADD3 UR4, UPT, UPT, -UR4, URZ, URZ ;  /* 0x000000ff04047290 */ /* 0x000fcc000fffe1ff */
[----:B------:R-:W3:Y:S08]  /*0a50*/  LDC.64 R2, c[0x0][0x380] ;  /* 0x0000e000ff027b82 */ /* 0x000ef00000000a00 */
[----:B------:R-:W4:Y:S01]  /*0a60*/  LDC.64 R4, c[0x0][0x388] ;  /* 0x0000e200ff047b82 */ /* 0x000f220000000a00 */
[----:B--2---:R-:W-:-:S07]  /*0a70*/  IMAD R15, R0, UR5, R13 ;  /* 0x00000005000f7c24 */ /* 0x004fce000f8e020d */
.L_x_17:
        /* <DEDUP_REMOVED lines=12> */
.L_x_14:
[----:B------:R-:W-:-:S11]  /*0b40*/  DADD R6, R6, R6 ;  /* 0x0000000006067229 */ /* 0x000fd60000000006 */
.L_x_11:
[----:B------:R-:W1:Y:S02]  /*0b50*/  LDC R3, c[0x0][0x394] ;  /* 0x0000e500ff037b82 */ /* 0x000e640000000800 */
[----:B-1----:R-:W-:-:S13]  /*0b60*/  ISETP.GE.AND P0, PT, R19, R3, PT ;  /* 0x000000031300720c */ /* 0x002fda0003f06270 */
[----:B------:R-:W-:Y:S05]  /*0b70*/  @P0 EXIT ;  /* 0x000000000000094d */ /* 0x000fea0003800000 */
[----:B------:R-:W1:Y:S08]  /*0b80*/  LDC R2, c[0x0][0x398] ;  /* 0x0000e600ff027b82 */ /* 0x000e700000000800 */
[----:B------:R-:W2:Y:S01]  /*0b90*/  LDC R5, c[0x0][0x398] ;  /* 0x0000e600ff057b82 */ /* 0x000ea20000000800 */
[----:B-1----:R-:W-:Y:S02]  /*0ba0*/  IADD3 R8, PT, PT, -R2, -0x2, R3 ;  /* 0xfffffffe02087810 */ /* 0x002fe40007ffe103 */
        /* <DEDUP_REMOVED lines=10> */
.L_x_19:
        /* <DEDUP_REMOVED lines=45> */
.L_x_18:
        /* <DEDUP_REMOVED lines=33> */
.L_x_20:
        /* <DEDUP_REMOVED lines=36> */
.L_x_21:
        /* <DEDUP_REMOVED lines=9> */
.L_x_56:


//--------------------- .text._Z13updateUMatrixPdS_iii --------------------------
	.section	.text._Z13updateUMatrixPdS_iii,"ax",@progbits
	.align	128
        .global         _Z13updateUMatrixPdS_iii
        .type           _Z13updateUMatrixPdS_iii,@function
        .size           _Z13updateUMatrixPdS_iii,(.L_x_57 - _Z13updateUMatrixPdS_iii)
        .other          _Z13updateUMatrixPdS_iii,@"STO_CUDA_ENTRY STV_DEFAULT"
_Z13updateUMatrixPdS_iii:
.text._Z13updateUMatrixPdS_iii:
        /* <DEDUP_REMOVED lines=11> */
[----:B0-----:R-:W-:-:S09]  /*00b0*/  UISETP.GE.AND UP0, UPT, UR12, UR7, UPT ;  /* 0x000000070c00728c */ /* 0x001fd2000bf06270 */
[----:B-1----:R-:W-:Y:S05]  /*00c0*/  BRA.U UP0, `(.L_x_22) ;  /* 0x00000009008c7547 */ /* 0x002fea000b800000 */
[----:B------:R-:W0:Y:S01]  /*00d0*/  LDCU UR13, c[0x0][0x394] ;  /* 0x00007280ff0d77ac */ /* 0x000e220008000800 */
[----:B------:R-:W-:Y:S01]  /*00e0*/  CS2R R10, SRZ ;  /* 0x00000000000a7805 */ /* 0x000fe2000001ff00 */
[----:B------:R-:W-:Y:S02]  /*00f0*/  UIADD3 UR5, UPT, UPT, -UR7, UR12, URZ ;  /* 0x0000000c07057290 */ /* 0x000fe4000fffe1ff */
[----:B------:R-:W-:Y:S02]  /*0100*/  UIADD3 UR4, UPT, UPT, UR7, -UR12, URZ ;  /* 0x8000000c07047290 */ /* 0x000fe4000fffe0ff */
[----:B------:R-:W-:Y:S02]  /*0110*/  UISETP.GT.U32.AND UP1, UPT, UR5, -0x10, UPT ;  /* 0xfffffff00500788c */ /* 0x000fe4000bf24070 */
[----:B------:R-:W-:-:S04]  /*0120*/  ULOP3.LUT UR6, UR4, 0xf, URZ, 0xc0, !UPT ;  /* 0x0000000f04067892 */ /* 0x000fc8000f8ec0ff */
[----:B------:R-:W-:Y:S01]  /*0130*/  UISETP.NE.AND UP0, UPT, UR6, URZ, UPT ;  /* 0x000000ff0600728c */ /* 0x000fe2000bf05270 */
[----:B0-----:R-:W-:Y:S02]  /*0140*/  MOV R19, UR13 ;  /* 0x0000000d00137c02 */ /* 0x001fe40008000f00 */
[----:B------:R-:W-:Y:S08]  /*0150*/  BRA.U UP1, `(.L_x_23) ;  /* 0x0000000501147547 */ /* 0x000ff0000b800000 */
[----:B------:R-:W0:Y:S01]  /*0160*/  LDC.64 R4, c[0x0][0x388] ;  /* 0x0000e200ff047b82 */ /* 0x000e220000000a00 */
[----:B------:R-:W-:Y:S01]  /*0170*/  UIMAD.WIDE UR8, UR12, 0x8, URZ ;  /* 0x000000080c0878a5 */ /* 0x000fe2000f8e02ff */
[----:B------:R-:W-:Y:S01]  /*0180*/  MOV R19, UR13 ;  /* 0x0000000d00137c02 */ /* 0x000fe20008000f00 */
[----:B------:R-:W-:Y:S01]  /*0190*/  ULOP3.LUT UR5, UR4, 0xfffffff0, URZ, 0xc0, !UPT ;  /* 0xfffffff004057892 */ /* 0x000fe2000f8ec0ff */
[----:B------:R-:W-:-:S03]  /*01a0*/  CS2R R10, SRZ ;  /* 0x00000000000a7805 */ /* 0x000fc6000001ff00 */
[----:B------:R-:W-:Y:S01]  /*01b0*/  UIADD3 UR5, UPT, UPT, -UR5, URZ, URZ ;  /* 0x000000ff05057290 */ /* 0x000fe2000fffe1ff */
[----:B------:R-:W1:Y:S08]  /*01c0*/  LDC.64 R2, c[0x0][0x380] ;  /* 0x0000e000ff027b82 */ /* 0x000e700000000a00 */
[----:B------:R-:W2:Y:S01]  /*01d0*/  LDC R21, c[0x0][0x398] ;  /* 0x0000e600ff157b82 */ /* 0x000ea20000000800 */
[----:B0-----:R-:W-:-:S04]  /*01e0*/  IADD3 R4, P1, PT, R4, -UR8, RZ ;  /* 0x8000000804047c10 */ /* 0x001fc8000ff3e0ff */
[----:B------:R-:W-:Y:S02]  /*01f0*/  IADD3 R4, P2, PT, R4, 0x40, RZ ;  /* 0x0000004004047810 */ /* 0x000fe40007f5e0ff */
[----:B-1----:R-:W-:Y:S02]  /*0200*/  IADD3 R2, P0, PT, R2, 0x40, RZ ;  /* 0x0000004002027810 */ /* 0x002fe40007f1e0ff */
[----:B------:R-:W-:-:S03]  /*0210*/  IADD3.X R5, PT, PT, RZ, ~UR9, R5, P2, P1 ;  /* 0x80000009ff057c10 */ /* 0x000fc600097e2405 */
[----:B------:R-:W-:Y:S02]  /*0220*/  IMAD.X R3, RZ, RZ, R3, P0 ;  /* 0x000000ffff037224 */ /* 0x000fe400000e0603 */
[----:B--2---:R-:W-:-:S07]  /*0230*/  IMAD R21, R0, R21, UR12 ;  /* 0x0000000c00157e24 */ /* 0x004fce000f8e0215 */
.L_x_24:
[----:B------:R-:W-:-:S04]  /*0240*/  IMAD.WIDE R8, R21, 0x8, R2 ;  /* 0x0000000815087825 */ /* 0x000fc800078e0202 */
[----:B------:R-:W-:Y:S01]  /*0250*/  IMAD.WIDE R6, R19, 0x8, R4 ;  /* 0x0000000813067825 */ /* 0x000fe200078e0204 */
[----:B------:R-:W2:Y:S04]  /*0260*/  LDG.E.64 R12, desc[UR10][R8.64+-0x40] ;  /* 0xffffc00a080c7981 */ /* 0x000ea8000c1e1b00 */
[----:B------:R-:W2:Y:S04]  /*0270*/  LDG.E.64 R26, desc[UR10][R6.64+-0x40] ;  /* 0xffffc00a061a7981 */ /* 0x000ea8000c1e1b00 */
[----:B------:R-:W3:Y:S04]  /*0280*/  LDG.E.64 R22, desc[UR10][R8.64+-0x38] ;  /* 0xffffc80a08167981 */ /* 0x000ee8000c1e1b00 */
[----:B------:R-:W3:Y:S04]  /*0290*/  LDG.E.64 R24, desc[UR10][R6.64+-0x38] ;  /* 0xffffc80a06187981 */ /* 0x000ee8000c1e1b00 */
[----:B------:R-:W4:Y:S04]  /*02a0*/  LDG.E.64 R14, desc[UR10][R8.64+-0x30] ;  /* 0xffffd00a080e7981 */ /* 0x000f28000c1e1b00 */
[----:B------:R-:W4:Y:S04]  /*02b0*/  LDG.E.64 R16, desc[UR10][R6.64+-0x30] ;  /* 0xffffd00a06107981 */ /* 0x000f28000c1e1b00 */
        /* <DEDUP_REMOVED lines=9> */
[----:B------:R-:W4:Y:S01]  /*0350*/  LDG.E.64 R16, desc[UR10][R6.64+-0x18] ;  /* 0xffffe80a06107981 */ /* 0x000f22000c1e1b00 */
        /* <DEDUP_REMOVED lines=27> */
[----:B------:R-:W5:Y:S01]  /*0510*/  LDG.E.64 R6, desc[UR10][R6.64+0x38] ;  /* 0x0000380a06067981 */ /* 0x000f62000c1e1b00 */
[----:B------:R-:W-:-:S04]  /*0520*/  UIADD3 UR5, UPT, UPT, UR5, 0x10, URZ ;  /* 0x0000001005057890 */ /* 0x000fc8000fffe0ff */
[----:B------:R-:W-:Y:S01]  /*0530*/  UISETP.NE.AND UP1, UPT, UR5, URZ, UPT ;  /* 0x000000ff0500728c */ /* 0x000fe2000bf25270 */
[----:B------:R-:W-:Y:S01]  /*0540*/  VIADD R19, R19, 0x10 ;  /* 0x0000001013137836 */ /* 0x000fe20000000000 */
[----:B------:R-:W-:Y:S01]  /*0550*/  IADD3 R21, PT, PT, R21, 0x10, RZ ;  /* 0x0000001015157810 */ /* 0x000fe20007ffe0ff */
[----:B--2---:R-:W-:-:S08]  /*0560*/  DFMA R10, R10, R12, R14 ;  /* 0x0000000c0a0a722b */ /* 0x004fd0000000000e */
[----:B---3--:R-:W-:-:S08]  /*0570*/  DFMA R10, R22, R24, R10 ;  /* 0x00000018160a722b */ /* 0x008fd0000000000a */
[----:B----4-:R-:W-:-:S08]  /*0580*/  DFMA R10, R16, R26, R10 ;  /* 0x0000001a100a722b */ /* 0x010fd0000000000a */
[----:B-----5:R-:W-:Y:S01]  /*0590*/  DFMA R10, R28, R6, R10 ;  /* 0x000000061c0a722b */ /* 0x020fe2000000000a */
[----:B------:R-:W-:Y:S10]  /*05a0*/  BRA.U UP1, `(.L_x_24) ;  /* 0xfffffffd01247547 */ /* 0x000ff4000b83ffff */
.L_x_23:
        /* <DEDUP_REMOVED lines=10> */
[----:B0-----:R-:W-:Y:S02]  /*0650*/  IMAD.IADD R7, R19, 0x1, -R4 ;  /* 0x0000000113077824 */ /* 0x001fe400078e0a04 */
[----:B--2---:R-:W-:-:S05]  /*0660*/  IMAD.WIDE R8, R5, 0x8, R8 ;  /* 0x0000000805087825 */ /* 0x004fca00078e0208 */
[----:B------:R-:W2:Y:S01]  /*0670*/  LDG.E.64 R14, desc[UR10][R8.64] ;  /* 0x0000000a080e7981 */ /* 0x000ea2000c1e1b00 */
[----:B---3--:R-:W-:-:S03]  /*0680*/  IMAD.WIDE R2, R7, 0x8, R2 ;  /* 0x0000000807027825 */ /* 0x008fc600078e0202 */
[----:B------:R-:W3:Y:S04]  /*0690*/  LDG.E.64 R12, desc[UR10][R8.64+0x8] ;  /* 0x0000080a080c7981 */ /* 0x000ee8000c1e1b00 */
[----:B------:R-:W2:Y:S04]  /*06a0*/  LDG.E.64 R16, desc[UR10][R2.64] ;  /* 0x0000000a02107981 */ /* 0x000ea8000c1e1b00 */
[----:B------:R-:W3:Y:S04]  /*06b0*/  LDG.E.64 R24, desc[UR10][R2.64+0x8] ;  /* 0x0000080a02187981 */ /* 0x000ee8000c1e1b00 */
[----:B------:R-:W4:Y:S04]  /*06c0*/  LDG.E.64 R20, desc[UR10][R8.64+0x10] ;  /* 0x0000100a08147981 */ /* 0x000f28000c1e1b00 */
[----:B------:R-:W4:Y:S04]  /*06d0*/  LDG.E.64 R22, desc[UR10][R2.64+0x10] ;  /* 0x0000100a02167981 */ /* 0x000f28000c1e1b00 */
[----:B------:R-:W5:Y:S04]  /*06e0*/  LDG.E.64 R4, desc[UR10][R8.64+0x18] ;  /* 0x0000180a08047981 */ /* 0x000f68000c1e1b00 */
        /* <DEDUP_REMOVED lines=12> */
[----:B-----5:R-:W-:Y:S01]  /*07b0*/  DFMA R4, R4, R6, R24 ;  /* 0x000000060404722b */ /* 0x020fe20000000018 */
[----:B------:R-:W-:-:S07]  /*07c0*/  IADD3 R19, PT, PT, R19, 0x8, RZ ;  /* 0x0000000813137810 */ /* 0x000fce0007ffe0ff */
[----:B--2---:R-:W-:-:S08]  /*07d0*/  DFMA R4, R14, R16, R4 ;  /* 0x000000100e04722b */ /* 0x004fd00000000004 */
[----:B---3--:R-:W-:-:S08]  /*07e0*/  DFMA R4, R10, R12, R4 ;  /* 0x0000000c0a04722b */ /* 0x008fd00000000004 */
[----:B----4-:R-:W-:-:S08]  /*07f0*/  DFMA R4, R20, R22, R4 ;  /* 0x000000161404722b */ /* 0x010fd00000000004 */
[----:B------:R-:W-:-:S11]  /*0800*/  DFMA R10, R26, R28, R4 ;  /* 0x0000001c1a0a722b */ /* 0x000fd60000000004 */
.L_x_26:
        /* <DEDUP_REMOVED lines=20> */
[----:B------:R-:W5:Y:S01]  /*0950*/  LDG.E.64 R24, desc[UR10][R14.64+0x18] ;  /* 0x0000180a0e187981 */ /* 0x000f62000c1e1b00 */
[----:B------:R-:W-:Y:S01]  /*0960*/  IADD3 R19, PT, PT, R19, 0x4, RZ ;  /* 0x0000000413137810 */ /* 0x000fe20007ffe0ff */
[----:B--2---:R-:W-:-:S08]  /*0970*/  DFMA R12, R12, R16, R10 ;  /* 0x000000100c0c722b */ /* 0x004fd0000000000a */
[----:B---3--:R-:W-:-:S08]  /*0980*/  DFMA R12, R20, R22, R12 ;  /* 0x00000016140c722b */ /* 0x008fd0000000000c */
[----:B----4-:R-:W-:-:S08]  /*0990*/  DFMA R4, R4, R6, R12 ;  /* 0x000000060404722b */ /* 0x010fd0000000000c */
[----:B-----5:R-:W-:-:S11]  /*09a0*/  DFMA R10, R2, R24, R4 ;  /* 0x00000018020a722b */ /* 0x020fd60000000004 */
.L_x_27:
[----:B------:R-:W-:Y:S05]  /*09b0*/  BRA.U !UP1, `(.L_x_25) ;  /* 0x00000001094c7547 */ /* 0x000fea000b800000 */
[----:B------:R-:W0:Y:S01]  /*09c0*/  LDC R2, c[0x0][0x394] ;  /* 0x0000e500ff027b82 */ /* 0x000e220000000800 */
[----:B------:R-:W1:Y:S01]  /*09d0*/  LDCU UR5, c[0x0][0x398] ;  /* 0x00007300ff0577ac */ /* 0x000e620008000800 */
[----:B------:R-:W-:-:S06]  /*09e0*/  UIADD3 UR4, UPT, UPT, -UR4, URZ, URZ ;  /* 0x000000ff04047290 */ /* 0x000fcc000fffe1ff */
[----:B------:R-:W2:Y:S08]  /*09f0*/  LDC.64 R6, c[0x0][0x388] ;  /* 0x0000e200ff067b82 */ /* 0x000eb00000000a00 */
[----:B------:R-:W3:Y:S01]  /*0a00*/  LDC.64 R8, c[0x0][0x380] ;  /* 0x0000e000ff087b82 */ /* 0x000ee20000000a00 */
[----:B-1----:R-:W-:Y:S02]  /*0a10*/  IMAD R13, R0, UR5, R19 ;  /* 0x00000005000d7c24 */ /* 0x002fe4000f8e0213 */
[----:B0-----:R-:W-:-:S03]  /*0a20*/  IMAD.WIDE R2, R2, 0x8, RZ ;  /* 0x0000000802027825 */ /* 0x001fc600078e02ff */
[----:B--2---:R-:W-:-:S05]  /*0a30*/  IADD3 R6, P0, PT, -R2, R6, RZ ;  /* 0x0000000602067210 */ /* 0x004fca0007f1e1ff */
[----:B------:R-:W-:-:S08]  /*0a40*/  IMAD.X R7, R7, 0x1, ~R3, P0 ;  /* 0x0000000107077824 */ /* 0x000fd000000e0e03 */
.L_x_28:
[----:B---3--:R-:W-:-:S04]  /*0a50*/  IMAD.WIDE R4, R13, 0x8, R8 ;  /* 0x000000080d047825 */ /* 0x008fc800078e0208 */
[----:B------:R-:W-:Y:S02]  /*0a60*/  IMAD.WIDE R2, R19, 0x8, R6 ;  /* 0x0000000813027825 */ /* 0x000fe400078e0206 */
[----:B------:R-:W2:Y:S04]  /*0a70*/  LDG.E.64 R4, desc[UR10][R4.64] ;  /* 0x0000000a04047981 */ /* 0x000ea8000c1e1b00 */
[----:B------:R-:W2:Y:S01]  /*0a80*/  LDG.E.64 R2, desc[UR10][R2.64] ;  /* 0x0000000a02027981 */ /* 0x000ea2000c1e1b00 */
[----:B------:R-:W-:Y:S01]  /*0a90*/  UIADD3 UR4, UPT, UPT, UR4, 0x1, URZ ;  /* 0x0000000104047890 */ /* 0x000fe2000fffe0ff */
[----:B------:R-:W-:Y:S01]  /*0aa0*/  IADD3 R13, PT, PT, R13, 0x1, RZ ;  /* 0x000000010d0d7810 */ /* 0x000fe20007ffe0ff */
[----:B------:R-:W-:Y:S02]  /*0ab0*/  VIADD R19, R19, 0x1 ;  /* 0x0000000113137836 */ /* 0x000fe40000000000 */
[----:B------:R-:W-:Y:S01]  /*0ac0*/  UISETP.NE.AND UP0, UPT, UR4, URZ, UPT ;  /* 0x000000ff0400728c */ /* 0x000fe2000bf05270 */
[----:B--2---:R-:W-:-:S08]  /*0ad0*/  DFMA R10, R4, R2, R10 ;  /* 0x00000002040a722b */ /* 0x004fd0000000000a */
[----:B------:R-:W-:Y:S05]  /*0ae0*/  BRA.U UP0, `(.L_x_28) ;  /* 0xfffffffd00d87547 */ /* 0x000fea000b83ffff */
.L_x_25:
[----:B------:R-:W-:-:S11]  /*0af0*/  DADD R10, R10, R10 ;  /* 0x000000000a0a7229 */ /* 0x000fd6000000000a */
.L_x_22:
[----:B------:R-:W0:Y:S02]  /*0b00*/  LDC.64 R2, c[0x0][0x390] ;  /* 0x0000e400ff027b82 */ /* 0x000e240000000a00 */
[----:B0-----:R-:W-:-:S13]  /*0b10*/  ISETP.GE.AND P0, PT, R3, R2, PT ;  /* 0x000000020300720c */ /* 0x001fda0003f06270 */
[----:B------:R-:W-:Y:S05]  /*0b20*/  @P0 EXIT ;  /* 0x000000000000094d */ /* 0x000fea0003800000 */
[----:B------:R-:W0:Y:S01]  /*0b30*/  LDCU UR4, c[0x0][0x394] ;  /* 0x00007280ff0477ac */ /* 0x000e220008000800 */
[----:B------:R-:W-:Y:S01]  /*0b40*/  IADD3 R14, PT, PT, R2, -R3, RZ ;  /* 0x80000003020e7210 */ /* 0x000fe20007ffe0ff */
[----:B------:R-:W-:-:S03]  /*0b50*/  IMAD.IADD R2, R3, 0x1, -R2 ;  /* 0x0000000103027824 */ /* 0x000fc600078e0a02 */
[----:B------:R-:W-:Y:S02]  /*0b60*/  LOP3.LUT R16, R14, 0x7, RZ, 0xc0, !PT ;  /* 0x000000070e107812 */ /* 0x000fe400078ec0ff */
[----:B------:R-:W-:Y:S02]  /*0b70*/  ISETP.GT.U32.AND P1, PT, R2, -0x8, PT ;  /* 0xfffffff80200780c */ /* 0x000fe40003f24070 */
[----:B------:R-:W-:Y:S02]  /*0b80*/  ISETP.NE.AND P0, PT, R16, RZ, PT ;  /* 0x000000ff1000720c */ /* 0x000fe40003f05270 */
[----:B0-----:R-:W-:-:S09]  /*0b90*/  MOV R17, UR4 ;  /* 0x0000000400117c02 */ /* 0x001fd20008000f00 */
[----:B------:R-:W-:Y:S05]  /*0ba0*/  @P1 BRA `(.L_x_29) ;  /* 0x0000000000d01947 */ /* 0x000fea0003800000 */
[----:B------:R-:W0:Y:S01]  /*0bb0*/  LDC.64 R6, c[0x0][0x388] ;  /* 0x0000e200ff067b82 */ /* 0x000e220000000a00 */
[----:B------:R-:W1:Y:S01]  /*0bc0*/  LDCU UR5, c[0x0][0x398] ;  /* 0x00007300ff0577ac */ /* 0x000e620008000800 */
[----:B------:R-:W-:Y:S01]  /*0bd0*/  IMAD.WIDE R4, R3, 0x8, RZ ;  /* 0x0000000803047825 */ /* 0x000fe200078e02ff */
[----:B------:R-:W-:Y:S02]  /*0be0*/  LOP3.LUT R2, R14, 0xfffffff8, RZ, 0xc0, !PT ;  /* 0xfffffff80e027812 */ /* 0x000fe400078ec0ff */
[----:B------:R-:W-:-:S03]  /*0bf0*/  MOV R17, UR4 ;  /* 0x0000000400117c02 */ /* 0x000fc60008000f00 */
[----:B------:R-:W2:Y:S01]  /*0c00*/  LDC.64 R8, c[0x0][0x380] ;  /* 0x0000e000ff087b82 */ /* 0x000ea20000000a00 */
[----:B------:R-:W-:Y:S02]  /*0c10*/  IMAD.MOV R2, RZ, RZ, -R2 ;  /* 0x000000ffff027224 */ /* 0x000fe400078e0a02 */
[----:B-1----:R-:W-:Y:S01]  /*0c20*/  IMAD R15, R0, UR5, R3 ;  /* 0x00000005000f7c24 */ /* 0x002fe2000f8e0203 */
[----:B0-----:R-:W-:-:S04]  /*0c30*/  IADD3 R6, P3, PT, -R4, R6, RZ ;  /* 0x0000000604067210 */ /* 0x001fc80007f7e1ff */
[----:B------:R-:W-:Y:S02]  /*0c40*/  IADD3 R4, P1, PT, R6, 0x20, RZ ;  /* 0x0000002006047810 */ /* 0x000fe40007f3e0ff */
[----:B--2---:R-:W-:Y:S02]  /*0c50*/  IADD3 R6, P2, PT, R8, 0x20, RZ ;  /* 0x0000002008067810 */ /* 0x004fe40007f5e0ff */
[----:B------:R-:W-:-:S03]  /*0c60*/  IADD3.X R5, PT, PT, RZ, ~R5, R7, P1, P3 ;  /* 0x80000005ff057210 */ /* 0x000fc60000fe6407 */
[----:B------:R-:W-:-:S08]  /*0c70*/  IMAD.X R7, RZ, RZ, R9, P2 ;  /* 0x000000ffff077224 */ /* 0x000fd000010e0609 */
.L_x_30:
[----:B------:R-:W-:-:S04]  /*0c80*/  IMAD.WIDE R12, R17, 0x8, R4 ;  /* 0x00000008110c7825 */ /* 0x000fc800078e0204 */
[----:B0-----:R-:W-:Y:S01]  /*0c90*/  IMAD.WIDE R8, R15, 0x8, R6 ;  /* 0x000000080f087825 */ /* 0x001fe200078e0206 */
[----:B------:R-:W2:Y:S04]  /*0ca0*/  LDG.E.64 R18, desc[UR10][R12.64+-0x20] ;  /* 0xffffe00a0c127981 */ /* 0x000ea8000c1e1b00 */
[----:B------:R-:W2:Y:S02]  /*0cb0*/  LDG.E.64 R20, desc[UR10][R8.64+-0x20] ;  /* 0xffffe00a08147981 */ /* 0x000ea4000c1e1b00 */
[-C--:B--2---:R-:W-:Y:S02]  /*0cc0*/  DFMA R20, R18, -R10.reuse, R20 ;  /* 0x8000000a1214722b */ /* 0x084fe40000000014 */
[----:B------:R-:W2:Y:S05]  /*0cd0*/  LDG.E.64 R18, desc[UR10][R8.64+-0x18] ;  /* 0xffffe80a08127981 */ /* 0x000eaa000c1e1b00 */
[----:B------:R0:W-:Y:S04]  /*0ce0*/  STG.E.64 desc[UR10][R8.64+-0x20], R20 ;  /* 0xffffe01408007986 */ /* 0x0001e8000c101b0a */
[----:B------:R-:W2:Y:S02]  /*0cf0*/  LDG.E.64 R22, desc[UR10][R12.64+-0x18] ;  /* 0xffffe80a0c167981 */ /* 0x000ea4000c1e1b00 */
[----:B--2---:R-:W-:-:S02]  /*0d00*/  DFMA R22, R22, -R10, R18 ;  /* 0x8000000a1616722b */ /* 0x004fc40000000012 */
        /* <DEDUP_REMOVED lines=10> */
[----:B0-----:R-:W2:Y:S02]  /*0db0*/  LDG.E.64 R20, desc[UR10][R12.64] ;  /* 0x0000000a0c147981 */ /* 0x001ea4000c1e1b00 */
[----:B--2---:R-:W-:-:S02]  /*0dc0*/  DFMA R20, R20, -R10, R18 ;  /* 0x8000000a1414722b */ /* 0x004fc40000000012 */
[----:B------:R-:W2:Y:S05]  /*0dd0*/  LDG.E.64 R18, desc[UR10][R8.64+0x8] ;  /* 0x0000080a08127981 */ /* 0x000eaa000c1e1b00 */
[----:B------:R0:W-:Y:S04]  /*0de0*/  STG.E.64 desc[UR10][R8.64], R20 ;  /* 0x0000001408007986 */ /* 0x0001e8000c101b0a */
[----:B-1----:R-:W2:Y:S02]  /*0df0*/  LDG.E.64 R22, desc[UR10][R12.64+0x8] ;  /* 0x0000080a0c167981 */ /* 0x002ea4000c1e1b00 */
[----:B--2---:R-:W-:-:S02]  /*0e00*/  DFMA R22, R22, -R10, R18 ;  /* 0x8000000a1616722b */ /* 0x004fc40000000012 */
[----:B------:R-:W2:Y:S05]  /*0e10*/  LDG.E.64 R18, desc[UR10][R8.64+0x10] ;  /* 0x0000100a08127981 */ /* 0x000eaa000c1e1b00 */
[----:B------:R0:W-:Y:S04]  /*0e20*/  STG.E.64 desc[UR10][R8.64+0x8], R22 ;  /* 0x0000081608007986 */ /* 0x0001e8000c101b0a */
[----:B---3--:R-:W2:Y:S01]  /*0e30*/  LDG.E.64 R24, desc[UR10][R12.64+0x10] ;  /* 0x0000100a0c187981 */ /* 0x008ea2000c1e1b00 */
[----:B------:R-:W-:Y:S01]  /*0e40*/  IADD3 R2, PT, PT, R2, 0x8, RZ ;  /* 0x0000000802027810 */ /* 0x000fe20007ffe0ff */
[----:B--2---:R-:W-:-:S02]  /*0e50*/  DFMA R24, R24, -R10, R18 ;  /* 0x8000000a1818722b */ /* 0x004fc40000000012 */
[----:B------:R-:W2:Y:S05]  /*0e60*/  LDG.E.64 R18, desc[UR10][R8.64+0x18] ;  /* 0x0000180a08127981 */ /* 0x000eaa000c1e1b00 */
[----:B------:R0:W-:Y:S04]  /*0e70*/  STG.E.64 desc[UR10][R8.64+0x10], R24 ;  /* 0x0000101808007986 */ /* 0x0001e8000c101b0a */
[----:B----4-:R-:W2:Y:S01]  /*0e80*/  LDG.E.64 R26, desc[UR10][R12.64+0x18] ;  /* 0x0000180a0c1a7981 */ /* 0x010ea2000c1e1b00 */
[----:B------:R-:W-:Y:S01]  /*0e90*/  ISETP.NE.AND P1, PT, R2, RZ, PT ;  /* 0x000000ff0200720c */ /* 0x000fe20003f25270 */
[----:B------:R-:W-:Y:S01]  /*0ea0*/  VIADD R17, R17, 0x8 ;  /* 0x0000000811117836 */ /* 0x000fe20000000000 */
[----:B------:R-:W-:Y:S01]  /*0eb0*/  IADD3 R15, PT, PT, R15, 0x8, RZ ;  /* 0x000000080f0f7810 */ /* 0x000fe20007ffe0ff */
[----:B--2---:R-:W-:-:S07]  /*0ec0*/  DFMA R18, R26, -R10, R18 ;  /* 0x8000000a1a12722b */ /* 0x004fce0000000012 */
[----:B------:R0:W-:Y:S03]  /*0ed0*/  STG.E.64 desc[UR10][R8.64+0x18], R18 ;  /* 0x0000181208007986 */ /* 0x0001e6000c101b0a */
[----:B------:R-:W-:Y:S05]  /*0ee0*/  @P1 BRA `(.L_x_30) ;  /* 0xfffffffc00641947 */ /* 0x000fea000383ffff */
.L_x_29:
[----:B------:R-:W-:Y:S05]  /*0ef0*/  @!P0 EXIT ;  /* 0x000000000000894d */ /* 0x000fea0003800000 */
[----:B------:R-:W-:Y:S02]  /*0f00*/  ISETP.GE.U32.AND P0, PT, R16, 0x4, PT ;  /* 0x000000041000780c */ /* 0x000fe40003f06070 */
[----:B------:R-:W-:-:S04]  /*0f10*/  LOP3.LUT R2, R14, 0x3, RZ, 0xc0, !PT ;  /* 0x000000030e027812 */ /* 0x000fc800078ec0ff */
[----:B------:R-:W-:-:S07]  /*0f20*/  ISETP.NE.AND P1, PT, R2, RZ, PT ;  /* 0x000000ff0200720c */ /* 0x000fce0003f25270 */
[----:B------:R-:W-:Y:S06]  /*0f30*/  @!P0 BRA `(.L_x_31) ;  /* 0x0000000000608947 */ /* 0x000fec0003800000 */
[----:B------:R-:W1:Y:S01]  /*0f40*/  LDC.64 R6, c[0x0][0x388] ;  /* 0x0000e200ff067b82 */ /* 0x000e620000000a00 */
[----:B------:R-:W2:Y:S01]  /*0f50*/  LDCU UR4, c[0x0][0x398] ;  /* 0x00007300ff0477ac */ /* 0x000ea20008000800 */
[----:B0-----:R-:W-:-:S06]  /*0f60*/  IMAD.IADD R9, R17, 0x1, -R3 ;  /* 0x0000000111097824 */ /* 0x001fcc00078e0a03 */
[----:B------:R-:W0:Y:S01]  /*0f70*/  LDC.64 R4, c[0x0][0x380] ;  /* 0x0000e000ff047b82 */ /* 0x000e220000000a00 */
[----:B--2---:R-:W-:Y:S02]  /*0f80*/  IMAD R13, R0, UR4, R17 ;  /* 0x00000004000d7c24 */ /* 0x004fe4000f8e0211 */
[----:B-1----:R-:W-:-:S05]  /*0f90*/  IMAD.WIDE R6, R9, 0x8, R6 ;  /* 0x0000000809067825 */ /* 0x002fca00078e0206 */
[----:B------:R-:W2:Y:S01]  /*0fa0*/  LDG.E.64 R8, desc[UR10][R6.64] ;  /* 0x0000000a06087981 */ /* 0x000ea2000c1e1b00 */
[----:B0-----:R-:W-:-:S05]  /*0fb0*/  IMAD.WIDE R4, R13, 0x8, R4 ;  /* 0x000000080d047825 */ /* 0x001fca00078e0204 */
[----:B------:R-:W2:Y:S04]  /*0fc0*/  LDG.E.64 R12, desc[UR10][R4.64] ;  /* 0x0000000a040c7981 */ /* 0x000ea8000c1e1b00 */
[----:B------:R-:W3:Y:S04]  /*0fd0*/  LDG.E.64 R18, desc[UR10][R4.64+0x8] ;  /* 0x0000080a04127981 */ /* 0x000ee8000c1e1b00 */
[----:B------:R-:W4:Y:S04]  /*0fe0*/  LDG.E.64 R20, desc[UR10][R4.64+0x10] ;  /* 0x0000100a04147981 */ /* 0x000f28000c1e1b00 */
[----:B------:R-:W5:Y:S01]  /*0ff0*/  LDG.E.64 R22, desc[UR10][R4.64+0x18] ;  /* 0x0000180a04167981 */ /* 0x000f62000c1e1b00 */
[----:B--2---:R-:W-:-:S07]  /*1000*/  DFMA R8, R8, -R10, R12 ;  /* 0x8000000a0808722b */ /* 0x004fce000000000c */
[----:B------:R1:W-:Y:S04]  /*1010*/  STG.E.64 desc[UR10][R4.64], R8 ;  /* 0x0000000804007986 */ /* 0x0003e8000c101b0a */
[----:B------:R-:W3:Y:S02]  /*1020*/  LDG.E.64 R12, desc[UR10][R6.64+0x8] ;  /* 0x0000080a060c7981 */ /* 0x000ee4000c1e1b00 */
[----:B---3--:R-:W-:-:S07]  /*1030*/  DFMA R12, R12, -R10, R18 ;  /* 0x8000000a0c0c722b */ /* 0x008fce0000000012 */
[----:B------:R1:W-:Y:S04]  /*1040*/  STG.E.64 desc[UR10][R4.64+0x8], R12 ;  /* 0x0000080c04007986 */ /* 0x0003e8000c101b0a */
[----:B------:R-:W4:Y:S02]  /*1050*/  LDG.E.64 R18, desc[UR10][R6.64+0x10] ;  /* 0x0000100a06127981 */ /* 0x000f24000c1e1b00 */
[----:B----4-:R-:W-:-:S07]  /*1060*/  DFMA R18, R18, -R10, R20 ;  /* 0x8000000a1212722b */ /* 0x010fce0000000014 */
[----:B------:R1:W-:Y:S04]  /*1070*/  STG.E.64 desc[UR10][R4.64+0x10], R18 ;  /* 0x0000101204007986 */ /* 0x0003e8000c101b0a */
[----:B------:R-:W5:Y:S01]  /*1080*/  LDG.E.64 R20, desc[UR10][R6.64+0x18] ;  /* 0x0000180a06147981 */ /* 0x000f62000c1e1b00 */
[----:B------:R-:W-:Y:S01]  /*1090*/  IADD3 R17, PT, PT, R17, 0x4, RZ ;  /* 0x0000000411117810 */ /* 0x000fe20007ffe0ff */
[----:B-----5:R-:W-:-:S07]  /*10a0*/  DFMA R20, R20, -R10, R22 ;  /* 0x8000000a1414722b */ /* 0x020fce0000000016 */
[----:B------:R1:W-:Y:S04]  /*10b0*/  STG.E.64 desc[UR10][R4.64+0x18], R20 ;  /* 0x0000181404007986 */ /* 0x0003e8000c101b0a */
.L_x_31:
[----:B------:R-:W-:Y:S05]  /*10c0*/  @!P1 EXIT ;  /* 0x000000000000994d */ /* 0x000fea0003800000 */
[----:B------:R-:W-:Y:S02]  /*10d0*/  ISETP.NE.AND P0, PT, R2, 0x1, PT ;  /* 0x000000010200780c */ /* 0x000fe40003f05270 */
[----:B------:R-:W-:-:S04]  /*10e0*/  LOP3.LUT R14, R14, 0x1, RZ, 0xc0, !PT ;  /* 0x000000010e0e7812 */ /* 0x000fc800078ec0ff */
[----:B------:R-:W-:-:S07]  /*10f0*/  ISETP.NE.U32.AND P1, PT, R14, 0x1, PT ;  /* 0x000000010e00780c */ /* 0x000fce0003f25070 */
[----:B------:R-:W-:Y:S06]  /*1100*/  @!P0 BRA `(.L_x_32) ;  /* 0x0000000000408947 */ /* 0x000fec0003800000 */
[----:B-1----:R-:W1:Y:S01]  /*1110*/  LDC.64 R4, c[0x0][0x388] ;  /* 0x0000e200ff047b82 */ /* 0x002e620000000a00 */
[----:B------:R-:W2:Y:S01]  /*1120*/  LDCU UR4, c[0x0][0x398] ;  /* 0x00007300ff0477ac */ /* 0x000ea20008000800 */
[----:B------:R-:W-:-:S06]  /*1130*/  IMAD.IADD R13, R17, 0x1, -R3 ;  /* 0x00000001110d7824 */ /* 0x000fcc00078e0a03 */
[----:B------:R-:W3:Y:S01]  /*1140*/  LDC.64 R6, c[0x0][0x380] ;  /* 0x0000e000ff067b82 */ /* 0x000ee20000000a00 */
[----:B--2---:R-:W-:Y:S02]  /*1150*/  IMAD R15, R0, UR4, R17 ;  /* 0x00000004000f7c24 */ /* 0x004fe4000f8e0211 */
[----:B-1----:R-:W-:-:S05]  /*1160*/  IMAD.WIDE R12, R13, 0x8, R4 ;  /* 0x000000080d0c7825 */ /* 0x002fca00078e0204 */
[----:B------:R-:W2:Y:S01]  /*1170*/  LDG.E.64 R4, desc[UR10][R12.64] ;  /* 0x0000000a0c047981 */ /* 0x000ea2000c1e1b00 */
[----:B---3--:R-:W-:-:S05]  /*1180*/  IMAD.WIDE R14, R15, 0x8, R6 ;  /* 0x000000080f0e7825 */ /* 0x008fca00078e0206 */
[----:B------:R-:W2:Y:S04]  /*1190*/  LDG.E.64 R6, desc[UR10][R14.64] ;  /* 0x0000000a0e067981 */ /* 0x000ea8000c1e1b00 */
[----:B0-----:R-:W3:Y:S01]  /*11a0*/  LDG.E.64 R8, desc[UR10][R14.64+0x8] ;  /* 0x0000080a0e087981 */ /* 0x001ee2000c1e1b00 */
[----:B--2---:R-:W-:-:S07]  /*11b0*/  DFMA R4, R4, -R10, R6 ;  /* 0x8000000a0404722b */ /* 0x004fce0000000006 */
[----:B------:R2:W-:Y:S04]  /*11c0*/  STG.E.64 desc[UR10][R14.64], R4 ;  /* 0x000000040e007986 */ /* 0x0005e8000c101b0a */
[----:B------:R-:W3:Y:S01]  /*11d0*/  LDG.E.64 R6, desc[UR10][R12.64+0x8] ;  /* 0x0000080a0c067981 */ /* 0x000ee2000c1e1b00 */
[----:B------:R-:W-:Y:S01]  /*11e0*/  IADD3 R17, PT, PT, R17, 0x2, RZ ;  /* 0x0000000211117810 */ /* 0x000fe20007ffe0ff */
[----:B---3--:R-:W-:-:S07]  /*11f0*/  DFMA R6, R6, -R10, R8 ;  /* 0x8000000a0606722b */ /* 0x008fce0000000008 */
[----:B------:R2:W-:Y:S04]  /*1200*/  STG.E.64 desc[UR10][R14.64+0x8], R6 ;  /* 0x000008060e007986 */ /* 0x0005e8000c101b0a */
.L_x_32:
[----:B------:R-:W-:Y:S05]  /*1210*/  @P1 EXIT ;  /* 0x000000000000194d */ /* 0x000fea0003800000 */
[----:B-12---:R-:W1:Y:S01]  /*1220*/  LDC.64 R4, c[0x0][0x388] ;  /* 0x0000e200ff047b82 */ /* 0x006e620000000a00 */
[----:B------:R-:W2:Y:S01]  /*1230*/  LDCU UR4, c[0x0][0x398] ;  /* 0x00007300ff0477ac */ /* 0x000ea20008000800 */
[----:B------:R-:W-:-:S06]  /*1240*/  IADD3 R3, PT, PT, R17, -R3, RZ ;  /* 0x8000000311037210 */ /* 0x000fcc0007ffe0ff */
[----:B------:R-:W3:Y:S01]  /*1250*/  LDC.64 R6, c[0x0][0x380] ;  /* 0x0000e000ff067b82 */ /* 0x000ee20000000a00 */
[----:B--2---:R-:W-:Y:S02]  /*1260*/  IMAD R17, R0, UR4, R17 ;  /* 0x0000000400117c24 */ /* 0x004fe4000f8e0211 */
[----:B-1----:R-:W-:-:S06]  /*1270*/  IMAD.WIDE R2, R3, 0x8, R4 ;  /* 0x0000000803027825 */ /* 0x002fcc00078e0204 */
[----:B------:R-:W2:Y:S01]  /*1280*/  LDG.E.64 R2, desc[UR10][R2.64] ;  /* 0x0000000a02027981 */ /* 0x000ea2000c1e1b00 */
[----:B---3--:R-:W-:-:S05]  /*1290*/  IMAD.WIDE R4, R17, 0x8, R6 ;  /* 0x0000000811047825 */ /* 0x008fca00078e0206 */
[----:B------:R-:W2:Y:S02]  /*12a0*/  LDG.E.64 R6, desc[UR10][R4.64] ;  /* 0x0000000a04067981 */ /* 0x000ea4000c1e1b00 */
[----:B--2---:R-:W-:-:S07]  /*12b0*/  DFMA R6, R2, -R10, R6 ;  /* 0x8000000a0206722b */ /* 0x004fce0000000006 */
[----:B------:R-:W-:Y:S01]  /*12c0*/  STG.E.64 desc[UR10][R4.64], R6 ;  /* 0x0000000604007986 */ /* 0x000fe2000c101b0a */
[----:B------:R-:W-:Y:S05]  /*12d0*/  EXIT ;  /* 0x000000000000794d */ /* 0x000fea0003800000 */
.L_x_33:
        /* <DEDUP_REMOVED lines=10> */
.L_x_57:


//--------------------- .text._Z25applyHouseholderToColumnsPdS_iiii --------------------------
	.section	.text._Z25applyHouseholderToColumnsPdS_iiii,"ax",@progbits
	.align	128
        .global         _Z25applyHouseholderToColumnsPdS_iiii
        .type           _Z25applyHouseholderToColumnsPdS_iiii,@function
        .size           _Z25applyHouseholderToColumnsPdS_iiii,(.L_x_58 - _Z25applyHouseholderToColumnsPdS_iiii)
        .other          _Z25applyHouseholderToColumnsPdS_iiii,@"STO_CUDA_ENTRY STV_DEFAULT"
_Z25applyHouseholderToColumnsPdS_iiii:
.text._Z25applyHouseholderToColumnsPdS_iiii:
[----:B------:R-:W-:Y:S01]  /*0000*/  LDC R1, c[0x0][0x37c] ;  /* 0x0000df00ff017b82 */ /* 0x000fe20000000800 */
[----:B------:R-:W0:Y:S07]  /*0010*/  S2R R3, SR_TID.X ;  /* 0x0000000000037919 */ /* 0x000e2e0000002100 */
[----:B------:R-:W0:Y:S01]  /*0020*/  S2UR UR4, SR_CTAID.X ;  /* 0x00000000000479c3 */ /* 0x000e220000002500 */
[----:B------:R-:W1:Y:S01]  /*0030*/  LDCU UR6, c[0x0][0x398] ;  /* 0x00007300ff0677ac */ /* 0x000e620008000800 */
[----:B------:R-:W2:Y:S06]  /*0040*/  LDCU UR5, c[0x0][0x394] ;  /* 0x00007280ff0577ac */ /* 0x000eac0008000800 */
[----:B------:R-:W0:Y:S02]  /*0050*/  LDC R0, c[0x0][0x360] ;  /* 0x0000d800ff007b82 */ /* 0x000e240000000800 */
[----:B0-----:R-:W-:-:S05]  /*0060*/  IMAD R0, R0, UR4, R3 ;  /* 0x0000000400007c24 */ /* 0x001fca000f8e0203 */
[----:B-1----:R-:W-:-:S04]  /*0070*/  ISETP.GE.AND P0, PT, R0, UR6, PT ;  /* 0x0000000600007c0c */ /* 0x002fc8000bf06270 */
[----:B--2---:R-:W-:-:S13]  /*0080*/  ISETP.GE.OR P0, PT, R0, UR5, !P0 ;  /* 0x0000000500007c0c */ /* 0x004fda000c706670 */
[----:B------:R-:W-:Y:S05]  /*0090*/  @P0 EXIT ;  /* 0x000000000000094d */ /* 0x000fea0003800000 */
[----:B------:R-:W0:Y:S01]  /*00a0*/  LDC R2, c[0x0][0x390] ;  /* 0x0000e400ff027b82 */ /* 0x000e220000000800 */
[----:B------:R-:W1:Y:S01]  /*00b0*/  LDCU.64 UR4, c[0x0][0x358] ;  /* 0x00006b00ff0477ac */ /* 0x000e620008000a00 */
[----:B------:R-:W-:Y:S02]  /*00c0*/  CS2R R8, SRZ ;  /* 0x0000000000087805 */ /* 0x000fe4000001ff00 */
[----:B0-----:R-:W-:-:S13]  /*00d0*/  ISETP.LE.AND P0, PT, R2, UR6, PT ;  /* 0x0000000602007c0c */ /* 0x001fda000bf03270 */
[----:B-1----:R-:W-:Y:S05]  /*00e0*/  @P0 BRA `(.L_x_34) ;  /* 0x0000000400c40947 */ /* 0x002fea0003800000 */
[----:B------:R-:W0:Y:S01]  /*00f0*/  LDC R25, c[0x0][0x398] ;  /* 0x0000e600ff197b82 */ /* 0x000e220000000800 */
[C---:B------:R-:W-:Y:S02]  /*0100*/  IADD3 R3, PT, PT, R2.reuse, -UR6, RZ ;  /* 0x8000000602037c10 */ /* 0x040fe4000fffe0ff */
[----:B------:R-:W-:Y:S02]  /*0110*/  CS2R R8, SRZ ;  /* 0x0000000000087805 */ /* 0x000fe4000001ff00 */
[----:B------:R-:W-:Y:S02]  /*0120*/  IADD3 R2, PT, PT, -R2, UR6, RZ ;  /* 0x0000000602027c10 */ /* 0x000fe4000fffe1ff */
[----:B------:R-:W-:Y:S02]  /*0130*/  LOP3.LUT R4, R3, 0x7, RZ, 0xc0, !PT ;  /* 0x0000000703047812 */ /* 0x000fe400078ec0ff */
[----:B------:R-:W-:Y:S02]  /*0140*/  ISETP.GT.U32.AND P1, PT, R2, -0x8, PT ;  /* 0xfffffff80200780c */ /* 0x000fe40003f24070 */
[----:B------:R-:W-:-:S11]  /*0150*/  ISETP.NE.AND P0, PT, R4, RZ, PT ;  /* 0x000000ff0400720c */ /* 0x000fd60003f05270 */
[----:B------:R-:W-:Y:S05]  /*0160*/  @P1 BRA `(.L_x_35) ;  /* 0x0000000000c01947 */ /* 0x000fea0003800000 */
[----:B------:R-:W1:Y:S01]  /*0170*/  LDC R7, c[0x0][0x39c] ;  /* 0x0000e700ff077b82 */ /* 0x000e620000000800 */
[----:B------:R-:W-:Y:S01]  /*0180*/  LOP3.LUT R24, R3, 0xfffffff8, RZ, 0xc0, !PT ;  /* 0xfffffff803187812 */ /* 0x000fe200078ec0ff */
[----:B------:R-:W-:Y:S01]  /*0190*/  HFMA2 R5, -RZ, RZ, 0, 0 ;  /* 0x00000000ff057431 */ /* 0x000fe200000001ff */
[----:B------:R-:W-:Y:S02]  /*01a0*/  CS2R R8, SRZ ;  /* 0x0000000000087805 */ /* 0x000fe4000001ff00 */
[----:B------:R-:W-:Y:S01]  /*01b0*/  IADD3 R24, PT, PT, -R24, RZ, RZ ;  /* 0x000000ff18187210 */ /* 0x000fe20007ffe1ff */
[----:B-1----:R-:W-:-:S07]  /*01c0*/  IMAD R2, R7, UR6, R0 ;  /* 0x0000000607027c24 */ /* 0x002fce000f8e0200 */
.L_x_36:
[----:B------:R-:W1:Y:S08]  /*01d0*/  LDC.64 R28, c[0x0][0x388] ;  /* 0x0000e200ff1c7b82 */ /* 0x000e700000000a00 */
[----:B------:R-:W2:Y:S08]  /*01e0*/  LDC.64 R18, c[0x0][0x380] ;  /* 0x0000e000ff127b82 */ /* 0x000eb00000000a00 */
[----:B------:R-:W3:Y:S01]  /*01f0*/  LDC R27, c[0x0][0x39c] ;  /* 0x0000e700ff1b7b82 */ /* 0x000ee20000000800 */
[----:B-1----:R-:W-:-:S05]  /*0200*/  IMAD.WIDE R28, R5, 0x8, R28 ;  /* 0x00000008051c7825 */ /* 0x002fca00078e021c */
[----:B------:R-:W4:Y:S01]  /*0210*/  LDG.E.64 R16, desc[UR4][R28.64] ;  /* 0x000000041c107981 */ /* 0x000f22000c1e1b00 */
[----:B--2---:R-:W-:-:S03]  /*0220*/  IMAD.WIDE R18, R2, 0x8, R18 ;  /* 0x0000000802127825 */ /* 0x004fc600078e0212 */
[----:B------:R-:W2:Y:S04]  /*0230*/  LDG.E.64 R14, desc[UR4][R28.64+0x8] ;  /* 0x000008041c0e7981 */ /* 0x000ea8000c1e1b00 */
[----:B------:R3:W4:Y:S04]  /*0240*/  LDG.E.64 R6, desc[UR4][R18.64] ;  /* 0x0000000412067981 */ /* 0x000728000c1e1b00 */
[----:B------:R-:W5:Y:S01]  /*0250*/  LDG.E.64 R20, desc[UR4][R28.64+0x18] ;  /* 0x000018041c147981 */ /* 0x000f62000c1e1b00 */
[----:B---3--:R-:W-:-:S05]  /*0260*/  IMAD.WIDE R18, R27, 0x8, R18 ;  /* 0x000000081b127825 */ /* 0x008fca00078e0212 */
[----:B------:R-:W2:Y:S01]  /*0270*/  LDG.E.64 R12, desc[UR4][R18.64] ;  /* 0x00000004120c7981 */ /* 0x000ea2000c1e1b00 */
[----:B------:R-:W-:-:S05]  /*0280*/  IMAD.WIDE R22, R27, 0x8, R18 ;  /* 0x000000081b167825 */ /* 0x000fca00078e0212 */
[----:B------:R1:W3:Y:S02]  /*0290*/  LDG.E.64 R10, desc[UR4][R22.64] ;  /* 0x00000004160a7981 */ /* 0x0002e4000c1e1b00 */
[C---:B-1----:R-:W-:Y:S01]  /*02a0*/  IMAD.WIDE R22, R27.reuse, 0x8, R22 ;  /* 0x000000081b167825 */ /* 0x042fe200078e0216 */
[----:B----4-:R-:W-:Y:S01]  /*02b0*/  DFMA R16, R16, R6, R8 ;  /* 0x000000061010722b */ /* 0x010fe20000000008 */
[----:B------:R-:W3:Y:S04]  /*02c0*/  LDG.E.64 R8, desc[UR4][R28.64+0x10] ;  /* 0x000010041c087981 */ /* 0x000ee8000c1e1b00 */
[----:B------:R-:W5:Y:S03]  /*02d0*/  LDG.E.64 R6, desc[UR4][R22.64] ;  /* 0x0000000416067981 */ /* 0x000f66000c1e1b00 */
[----:B--2---:R-:W-:Y:S01]  /*02e0*/  DFMA R14, R14, R12, R16 ;  /* 0x0000000c0e0e722b */ /* 0x004fe20000000010 */
[C---:B------:R-:W-:Y:S01]  /*02f0*/  IMAD.WIDE R12, R27.reuse, 0x8, R22 ;  /* 0x000000081b0c7825 */ /* 0x040fe200078e0216 */
[----:B------:R-:W2:Y:S04]  /*0300*/  LDG.E.64 R16, desc[UR4][R28.64+0x20] ;  /* 0x000020041c107981 */ /* 0x000ea8000c1e1b00 */
[----:B------:R-:W2:Y:S02]  /*0310*/  LDG.E.64 R18, desc[UR4][R12.64] ;  /* 0x000000040c127981 */ /* 0x000ea4000c1e1b00 */
[----:B---3--:R-:W-:Y:S01]  /*0320*/  DFMA R10, R8, R10, R14 ;  /* 0x0000000a080a722b */ /* 0x008fe2000000000e */
[----:B------:R-:W-:-:S02]  /*0330*/  IMAD.WIDE R8, R27, 0x8, R12 ;  /* 0x000000081b087825 */ /* 0x000fc400078e020c */
[----:B------:R-:W3:Y:S04]  /*0340*/  LDG.E.64 R12, desc[UR4][R28.64+0x28] ;  /* 0x000028041c0c7981 */ /* 0x000ee8000c1e1b00 */
[----:B------:R-:W3:Y:S01]  /*0350*/  LDG.E.64 R14, desc[UR4][R8.64] ;  /* 0x00000004080e7981 */ /* 0x000ee2000c1e1b00 */
[----:B-----5:R-:W-:Y:S01]  /*0360*/  DFMA R20, R20, R6, R10 ;  /* 0x000000061414722b */ /* 0x020fe2000000000a */
[----:B------:R-:W-:-:S05]  /*0370*/  IMAD.WIDE R6, R27, 0x8, R8 ;  /* 0x000000081b067825 */ /* 0x000fca00078e0208 */
[----:B------:R-:W4:Y:S01]  /*0380*/  LDG.E.64 R10, desc[UR4][R6.64] ;  /* 0x00000004060a7981 */ /* 0x000f22000c1e1b00 */
[----:B------:R-:W-:-:S03]  /*0390*/  IMAD.WIDE R22, R27, 0x8, R6 ;  /* 0x000000081b167825 */ /* 0x000fc600078e0206 */
[----:B------:R-:W4:Y:S04]  /*03a0*/  LDG.E.64 R8, desc[UR4][R28.64+0x30] ;  /* 0x000030041c087981 */ /* 0x000f28000c1e1b00 */
[----:B------:R-:W5:Y:S04]  /*03b0*/  LDG.E.64 R22, desc[UR4][R22.64] ;  /* 0x0000000416167981 */ /* 0x000f68000c1e1b00 */
[----:B------:R-:W5:Y:S01]  /*03c0*/  LDG.E.64 R6, desc[UR4][R28.64+0x38] ;  /* 0x000038041c067981 */ /* 0x000f62000c1e1b00 */
[----:B--2---:R-:W-:Y:S01]  /*03d0*/  DFMA R16, R16, R18, R20 ;  /* 0x000000121010722b */ /* 0x004fe20000000014 */
[----:B------:R-:W-:-:S04]  /*03e0*/  IADD3 R24, PT, PT, R24, 0x8, RZ ;  /* 0x0000000818187810 */ /* 0x000fc80007ffe0ff */
[----:B------:R-:W-:Y:S01]  /*03f0*/  ISETP.NE.AND P1, PT, R24, RZ, PT ;  /* 0x000000ff1800720c */ /* 0x000fe20003f25270 */
[----:B------:R-:W-:Y:S01]  /*0400*/  IMAD R2, R27, 0x8, R2 ;  /* 0x000000081b027824 */ /* 0x000fe200078e0202 */
[----:B0-----:R-:W-:Y:S02]  /*0410*/  IADD3 R25, PT, PT, R25, 0x8, RZ ;  /* 0x0000000819197810 */ /* 0x001fe40007ffe0ff */
[----:B------:R-:W-:Y:S01]  /*0420*/  IADD3 R5, PT, PT, R5, 0x8, RZ ;  /* 0x0000000805057810 */ /* 0x000fe20007ffe0ff */
[----:B---3--:R-:W-:-:S08]  /*0430*/  DFMA R12, R12, R14, R16 ;  /* 0x0000000e0c0c722b */ /* 0x008fd00000000010 */
[----:B----4-:R-:W-:-:S08]  /*0440*/  DFMA R10, R8, R10, R12 ;  /* 0x0000000a080a722b */ /* 0x010fd0000000000c */
[----:B-----5:R-:W-:Y:S01]  /*0450*/  DFMA R8, R6, R22, R10 ;  /* 0x000000160608722b */ /* 0x020fe2000000000a */
[----:B------:R-:W-:Y:S10]  /*0460*/  @P1 BRA `(.L_x_36) ;  /* 0xfffffffc00581947 */ /* 0x000ff4000383ffff */
.L_x_35:
[----:B------:R-:W-:Y:S05]  /*0470*/  @!P0 BRA `(.L_x_34) ;  /* 0x0000000000e08947 */ /* 0x000fea0003800000 */
[----:B------:R-:W-:Y:S02]  /*0480*/  ISETP.GE.U32.AND P0, PT, R4, 0x4, PT ;  /* 0x000000040400780c */ /* 0x000fe40003f06070 */
[----:B------:R-:W-:-:S04]  /*0490*/  LOP3.LUT R2, R3, 0x3, RZ, 0xc0, !PT ;  /* 0x0000000303027812 */ /* 0x000fc800078ec0ff */
[----:B------:R-:W-:-:S07]  /*04a0*/  ISETP.NE.AND P1, PT, R2, RZ, PT ;  /* 0x000000ff0200720c */ /* 0x000fce0003f25270 */
[----:B------:R-:W-:Y:S06]  /*04b0*/  @!P0 BRA `(.L_x_37) ;  /* 0x00000000005c8947 */ /* 0x000fec0003800000 */
[----:B------:R-:W0:Y:S08]  /*04c0*/  LDC.64 R20, c[0x0][0x398] ;  /* 0x0000e600ff147b82 */ /* 0x000e300000000a00 */
[----:B------:R-:W1:Y:S08]  /*04d0*/  LDC.64 R18, c[0x0][0x388] ;  /* 0x0000e200ff127b82 */ /* 0x000e700000000a00 */
[----:B------:R-:W2:Y:S01]  /*04e0*/  LDC.64 R26, c[0x0][0x380] ;  /* 0x0000e000ff1a7b82 */ /* 0x000ea20000000a00 */
[C---:B0-----:R-:W-:Y:S01]  /*04f0*/  IADD3 R5, PT, PT, R25.reuse, -R20, RZ ;  /* 0x8000001419057210 */ /* 0x041fe20007ffe0ff */
[----:B------:R-:W-:-:S04]  /*0500*/  IMAD R7, R25, R21, R0 ;  /* 0x0000001519077224 */ /* 0x000fc800078e0200 */
[----:B-1----:R-:W-:-:S05]  /*0510*/  IMAD.WIDE R18, R5, 0x8, R18 ;  /* 0x0000000805127825 */ /* 0x002fca00078e0212 */
[----:B------:R-:W3:Y:S01]  /*0520*/  LDG.E.64 R4, desc[UR4][R18.64] ;  /* 0x0000000412047981 */ /* 0x000ee2000c1e1b00 */
[----:B--2---:R-:W-:-:S03]  /*0530*/  IMAD.WIDE R26, R7, 0x8, R26 ;  /* 0x00000008071a7825 */ /* 0x004fc600078e021a */
[----:B------:R-:W2:Y:S04]  /*0540*/  LDG.E.64 R10, desc[UR4][R18.64+0x8] ;  /* 0x00000804120a7981 */ /* 0x000ea8000c1e1b00 */
[----:B------:R-:W3:Y:S01]  /*0550*/  LDG.E.64 R6, desc[UR4][R26.64] ;  /* 0x000000041a067981 */ /* 0x000ee2000c1e1b00 */
[----:B------:R-:W-:-:S03]  /*0560*/  IMAD.WIDE R28, R21, 0x8, R26 ;  /* 0x00000008151c7825 */ /* 0x000fc600078e021a */
[----:B------:R-:W4:Y:S04]  /*0570*/  LDG.E.64 R14, desc[UR4][R18.64+0x10] ;  /* 0x00001004120e7981 */ /* 0x000f28000c1e1b00 */
[----:B------:R0:W2:Y:S02]  /*0580*/  LDG.E.64 R12, desc[UR4][R28.64] ;  /* 0x000000041c0c7981 */ /* 0x0000a4000c1e1b00 */
[----:B0-----:R-:W-:-:S05]  /*0590*/  IMAD.WIDE R28, R21, 0x8, R28 ;  /* 0x00000008151c7825 */ /* 0x001fca00078e021c */
[----:B------:R-:W4:Y:S01]  /*05a0*/  LDG.E.64 R16, desc[UR4][R28.64] ;  /* 0x000000041c107981 */ /* 0x000f22000c1e1b00 */
[----:B------:R-:W-:-:S03]  /*05b0*/  IMAD.WIDE R22, R21, 0x8, R28 ;  /* 0x0000000815167825 */ /* 0x000fc600078e021c */
[----:B------:R-:W5:Y:S04]  /*05c0*/  LDG.E.64 R20, desc[UR4][R18.64+0x18] ;  /* 0x0000180412147981 */ /* 0x000f68000c1e1b00 */
[----:B------:R-:W5:Y:S01]  /*05d0*/  LDG.E.64 R22, desc[UR4][R22.64] ;  /* 0x0000000416167981 */ /* 0x000f62000c1e1b00 */
[----:B------:R-:W-:Y:S01]  /*05e0*/  VIADD R25, R25, 0x4 ;  /* 0x0000000419197836 */ /* 0x000fe20000000000 */
[----:B---3--:R-:W-:-:S08]  /*05f0*/  DFMA R4, R4, R6, R8 ;  /* 0x000000060404722b */ /* 0x008fd00000000008 */
[----:B--2---:R-:W-:-:S08]  /*0600*/  DFMA R4, R10, R12, R4 ;  /* 0x0000000c0a04722b */ /* 0x004fd00000000004 */
[----:B----4-:R-:W-:-:S08]  /*0610*/  DFMA R4, R14, R16, R4 ;  /* 0x000000100e04722b */ /* 0x010fd00000000004 */
[----:B-----5:R-:W-:-:S11]  /*0620*/  DFMA R8, R20, R22, R4 ;  /* 0x000000161408722b */ /* 0x020fd60000000004 */
.L_x_37:
[----:B------:R-:W-:Y:S05]  /*0630*/  @!P1 BRA `(.L_x_34) ;  /* 0x0000000000709947 */ /* 0x000fea0003800000 */
[----:B------:R-:W-:Y:S01]  /*0640*/  ISETP.NE.AND P0, PT, R2, 0x1, PT ;  /* 0x000000010200780c */ /* 0x000fe20003f05270 */
[----:B------:R-:W1:Y:S01]  /*0650*/  LDC.64 R14, c[0x0][0x388] ;  /* 0x0000e200ff0e7b82 */ /* 0x000e620000000a00 */
[----:B------:R-:W-:-:S04]  /*0660*/  LOP3.LUT R3, R3, 0x1, RZ, 0xc0, !PT ;  /* 0x0000000103037812 */ /* 0x000fc800078ec0ff */
[----:B------:R-:W-:-:S03]  /*0670*/  ISETP.NE.U32.AND P1, PT, R3, 0x1, PT ;  /* 0x000000010300780c */ /* 0x000fc60003f25070 */
[----:B------:R-:W2:Y:S08]  /*0680*/  LDC.64 R2, c[0x0][0x380] ;  /* 0x0000e000ff027b82 */ /* 0x000eb00000000a00 */
[----:B------:R-:W0:Y:S08]  /*0690*/  @P0 LDC.64 R16, c[0x0][0x398] ;  /* 0x0000e600ff100b82 */ /* 0x000e300000000a00 */
[----:B------:R-:W3:Y:S08]  /*06a0*/  @!P1 LDC.64 R12, c[0x0][0x398] ;  /* 0x0000e600ff0c9b82 */ /* 0x000ef00000000a00 */
[----:B------:R-:W4:Y:S08]  /*06b0*/  LDC.64 R10, c[0x0][0x388] ;  /* 0x0000e200ff0a7b82 */ /* 0x000f300000000a00 */
[----:B------:R-:W5:Y:S01]  /*06c0*/  LDC.64 R6, c[0x0][0x380] ;  /* 0x0000e000ff067b82 */ /* 0x000f620000000a00 */
[C---:B0-----:R-:W-:Y:S01]  /*06d0*/  @P0 IADD3 R5, PT, PT, R25.reuse, -R16, RZ ;  /* 0x8000001019050210 */ /* 0x041fe20007ffe0ff */
[----:B------:R-:W-:-:S04]  /*06e0*/  @P0 IMAD R19, R25, R17, R0 ;  /* 0x0000001119130224 */ /* 0x000fc800078e0200 */
[----:B-1----:R-:W-:-:S04]  /*06f0*/  @P0 IMAD.WIDE R14, R5, 0x8, R14 ;  /* 0x00000008050e0825 */ /* 0x002fc800078e020e */
[----:B--2---:R-:W-:Y:S01]  /*0700*/  @P0 IMAD.WIDE R18, R19, 0x8, R2 ;  /* 0x0000000813120825 */ /* 0x004fe200078e0202 */
[----:B------:R-:W2:Y:S01]  /*0710*/  @P0 LDG.E.64 R4, desc[UR4][R14.64] ;  /* 0x000000040e040981 */ /* 0x000ea2000c1e1b00 */
[----:B------:R-:W-:-:S03]  /*0720*/  @P0 IADD3 R25, PT, PT, R25, 0x2, RZ ;  /* 0x0000000219190810 */ /* 0x000fc60007ffe0ff */
[----:B------:R-:W2:Y:S01]  /*0730*/  @P0 LDG.E.64 R2, desc[UR4][R18.64] ;  /* 0x0000000412020981 */ /* 0x000ea2000c1e1b00 */
[----:B------:R-:W-:Y:S01]  /*0740*/  @P0 IMAD.WIDE R16, R17, 0x8, R18 ;  /* 0x0000000811100825 */ /* 0x000fe200078e0212 */
[----:B---3--:R-:W-:-:S03]  /*0750*/  @!P1 IADD3 R21, PT, PT, R25, -R12, RZ ;  /* 0x8000000c19159210 */ /* 0x008fc60007ffe0ff */
[----:B------:R-:W-:Y:S02]  /*0760*/  @!P1 IMAD R25, R25, R13, R0 ;  /* 0x0000000d19199224 */ /* 0x000fe400078e0200 */
[----:B------:R-:W3:Y:S01]  /*0770*/  @P0 LDG.E.64 R12, desc[UR4][R14.64+0x8] ;  /* 0x000008040e0c0981 */ /* 0x000ee2000c1e1b00 */
[----:B----4-:R-:W-:-:S03]  /*0780*/  @!P1 IMAD.WIDE R10, R21, 0x8, R10 ;  /* 0x00000008150a9825 */ /* 0x010fc600078e020a */
[----:B------:R-:W3:Y:S01]  /*0790*/  @P0 LDG.E.64 R16, desc[UR4][R16.64] ;  /* 0x0000000410100981 */ /* 0x000ee2000c1e1b00 */
[----:B-----5:R-:W-:-:S03]  /*07a0*/  @!P1 IMAD.WIDE R6, R25, 0x8, R6 ;  /* 0x0000000819069825 */ /* 0x020fc600078e0206 */
[----:B------:R-:W4:Y:S04]  /*07b0*/  @!P1 LDG.E.64 R10, desc[UR4][R10.64] ;  /* 0x000000040a0a9981 */ /* 0x000f28000c1e1b00 */
[----:B------:R-:W4:Y:S01]  /*07c0*/  @!P1 LDG.E.64 R6, desc[UR4][R6.64] ;  /* 0x0000000406069981 */ /* 0x000f22000c1e1b00 */
[----:B--2---:R-:W-:-:S08]  /*07d0*/  @P0 DFMA R2, R4, R2, R8 ;  /* 0x000000020402022b */ /* 0x004fd00000000008 */
[----:B---3--:R-:W-:-:S08]  /*07e0*/  @P0 DFMA R8, R12, R16, R2 ;  /* 0x000000100c08022b */ /* 0x008fd00000000002 */
[----:B----4-:R-:W-:-:S11]  /*07f0*/  @!P1 DFMA R8, R10, R6, R8 ;  /* 0x000000060a08922b */ /* 0x010fd60000000008 */
.L_x_34:
[----:B------:R-:W1:Y:S01]  /*0800*/  LDC R2, c[0x0][0x390] ;  /* 0x0000e400ff027b82 */ /* 0x000e620000000800 */
[----:B------:R-:W1:Y:S02]  /*0810*/  LDCU UR7, c[0x0][0x398] ;  /* 0x00007300ff0777ac */ /* 0x000e640008000800 */
[----:B-1----:R-:W-:-:S13]  /*0820*/  ISETP.LE.AND P0, PT, R2, UR7, PT ;  /* 0x0000000702007c0c */ /* 0x002fda000bf03270 */
[----:B------:R-:W-:Y:S05]  /*0830*/  @P0 EXIT ;  /* 0x000000000000094d */ /* 0x000fea0003800000 */
[----:B------:R-:W1:Y:S01]  /*0840*/  LDCU UR6, c[0x0][0x398] ;  /* 0x00007300ff0677ac */ /* 0x000e620008000800 */
[C---:B------:R-:W-:Y:S01]  /*0850*/  VIADD R4, R2.reuse, -UR7 ;  /* 0x8000000702047c36 */ /* 0x040fe20008000000 */
[----:B------:R-:W-:-:S04]  /*0860*/  IADD3 R2, PT, PT, -R2, UR7, RZ ;  /* 0x0000000702027c10 */ /* 0x000fc8000fffe1ff */
[----:B------:R-:W-:Y:S02]  /*0870*/  ISETP.GT.U32.AND P1, PT, R2, -0x8, PT ;  /* 0xfffffff80200780c */ /* 0x000fe40003f24070 */
[----:B------:R-:W-:-:S04]  /*0880*/  LOP3.LUT R18, R4, 0x7, RZ, 0xc0, !PT ;  /* 0x0000000704127812 */ /* 0x000fc800078ec0ff */
[----:B------:R-:W-:Y:S02]  /*0890*/  ISETP.NE.AND P0, PT, R18, RZ, PT ;  /* 0x000000ff1200720c */ /* 0x000fe40003f05270 */
[----:B-1----:R-:W-:-:S05]  /*08a0*/  MOV R5, UR6 ;  /* 0x0000000600057c02 */ /* 0x002fca0008000f00 */
[----:B------:R-:W-:Y:S06]  /*08b0*/  @P1 BRA `(.L_x_38) ;  /* 0x0000000000fc1947 */ /* 0x000fec0003800000 */
[----:B------:R-:W1:Y:S01]  /*08c0*/  LDC R7, c[0x0][0x39c] ;  /* 0x0000e700ff077b82 */ /* 0x000e620000000800 */
[----:B------:R-:W-:Y:S01]  /*08d0*/  LOP3.LUT R11, R4, 0xfffffff8, RZ, 0xc0, !PT ;  /* 0xfffffff8040b7812 */ /* 0x000fe200078ec0ff */
[----:B------:R-:W-:Y:S01]  /*08e0*/  HFMA2 R6, -RZ, RZ, 0, 0 ;  /* 0x00000000ff067431 */ /* 0x000fe200000001ff */
[----:B------:R-:W-:-:S03]  /*08f0*/  MOV R5, UR6 ;  /* 0x0000000600057c02 */ /* 0x000fc60008000f00 */
[----:B------:R-:W-:Y:S02]  /*0900*/  IMAD.MOV R11, RZ, RZ, -R11 ;  /* 0x000000ffff0b7224 */ /* 0x000fe400078e0a0b */
[----:B-1----:R-:W-:-:S07]  /*0910*/  IMAD R10, R7, UR7, R0 ;  /* 0x00000007070a7c24 */ /* 0x002fce000f8e0200 */
.L_x_39:
[----:B-1----:R-:W1:Y:S08]  /*0920*/  LDC.64 R2, c[0x0][0x388] ;  /* 0x0000e200ff027b82 */ /* 0x002e700000000a00 */
[----:B------:R-:W2:Y:S01]  /*0930*/  LDC.64 R12, c[0x0][0x380] ;  /* 0x0000e000ff0c7b82 */ /* 0x000ea20000000a00 */
[----:B-1----:R-:W-:-:S05]  /*0940*/  IMAD.WIDE R2, R6, 0x8, R2 ;  /* 0x0000000806027825 */ /* 0x002fca00078e0202 */
[----:B------:R-:W3:Y:S01]  /*0950*/  LDG.E.64 R14, desc[UR4][R2.64] ;  /* 0x00000004020e7981 */ /* 0x000ee2000c1e1b00 */
[----:B--2---:R-:W-:-:S05]  /*0960*/  IMAD.WIDE R12, R10, 0x8, R12 ;  /* 0x000000080a0c7825 */ /* 0x004fca00078e020c */
[----:B------:R-:W2:Y:S01]  /*0970*/  LDG.E.64 R16, desc[UR4][R12.64] ;  /* 0x000000040c107981 */ /* 0x000ea2000c1e1b00 */
[----:B---3--:R-:W-:-:S08]  /*0980*/  DADD R14, R14, R14 ;  /* 0x000000000e0e7229 */ /* 0x008fd0000000000e */
[----:B--2---:R-:W-:Y:S01]  /*0990*/  DFMA R20, R14, -R8, R16 ;  /* 0x800000080e14722b */ /* 0x004fe20000000010 */
[----:B------:R-:W-:-:S06]  /*09a0*/  IMAD.WIDE R14, R7, 0x8, R12 ;  /* 0x00000008070e7825 */ /* 0x000fcc00078e020c */
[----:B------:R1:W-:Y:S04]  /*09b0*/  STG.E.64 desc[UR4][R12.64], R20 ;  /* 0x000000140c007986 */ /* 0x0003e8000c101b04 */
[----:B------:R-:W2:Y:S04]  /*09c0*/  LDG.E.64 R16, desc[UR4][R2.64+0x8] ;  /* 0x0000080402107981 */ /* 0x000ea8000c1e1b00 */
[----:B------:R-:W3:Y:S01]  /*09d0*/  LDG.E.64 R22, desc[UR4][R14.64] ;  /* 0x000000040e167981 */ /* 0x000ee2000c1e1b00 */
[----:B--2---:R-:W-:-:S08]  /*09e0*/  DADD R16, R16, R16 ;  /* 0x0000000010107229 */ /* 0x004fd00000000010 */
[----:B---3--:R-:W-:Y:S01]  /*09f0*/  DFMA R22, R16, -R8, R22 ;  /* 0x800000081016722b */ /* 0x008fe20000000016 */
[----:B------:R-:W-:-:S06]  /*0a00*/  IMAD.WIDE R16, R7, 0x8, R14 ;  /* 0x0000000807107825 */ /* 0x000fcc00078e020e */
[----:B------:R2:W-:Y:S04]  /*0a10*/  STG.E.64 desc[UR4][R14.64], R22 ;  /* 0x000000160e007986 */ /* 0x0005e8000c101b04 */
[----:B0-----:R-:W3:Y:S04]  /*0a20*/  LDG.E.64 R24, desc[UR4][R2.64+0x10] ;  /* 0x0000100402187981 */ /* 0x001ee8000c1e1b00 */
[----:B------:R-:W4:Y:S01]  /*0a30*/  LDG.E.64 R26, desc[UR4][R16.64] ;  /* 0x00000004101a7981 */ /* 0x000f22000c1e1b00 */
[----:B-1----:R-:W-:Y:S01]  /*0a40*/  IMAD.WIDE R12, R7, 0x8, R16 ;  /* 0x00000008070c7825 */ /* 0x002fe200078e0210 */
[----:B---3--:R-:W-:-:S08]  /*0a50*/  DADD R24, R24, R24 ;  /* 0x0000000018187229 */ /* 0x008fd00000000018 */
[----:B----4-:R-:W-:-:S07]  /*0a60*/  DFMA R24, R24, -R8, R26 ;  /* 0x800000081818722b */ /* 0x010fce000000001a */
[----:B------:R0:W-:Y:S04]  /*0a70*/  STG.E.64 desc[UR4][R16.64], R24 ;  /* 0x0000001810007986 */ /* 0x0001e8000c101b04 */
[----:B------:R-:W3:Y:S04]  /*0a80*/  LDG.E.64 R20, desc[UR4][R2.64+0x18] ;  /* 0x0000180402147981 */ /* 0x000ee8000c1e1b00 */
[----:B------:R-:W4:Y:S01]  /*0a90*/  LDG.E.64 R26, desc[UR4][R12.64] ;  /* 0x000000040c1a7981 */ /* 0x000f22000c1e1b00 */
[----:B--2---:R-:W-:Y:S01]  /*0aa0*/  IMAD.WIDE R14, R7, 0x8, R12 ;  /* 0x00000008070e7825 */ /* 0x004fe200078e020c */
[----:B---3--:R-:W-:-:S08]  /*0ab0*/  DADD R20, R20, R20 ;  /* 0x0000000014147229 */ /* 0x008fd00000000014 */
[----:B----4-:R-:W-:-:S07]  /*0ac0*/  DFMA R20, R20, -R8, R26 ;  /* 0x800000081414722b */ /* 0x010fce000000001a */
[----:B------:R1:W-:Y:S04]  /*0ad0*/  STG.E.64 desc[UR4][R12.64], R20 ;  /* 0x000000140c007986 */ /* 0x0003e8000c101b04 */
[----:B------:R-:W2:Y:S04]  /*0ae0*/  LDG.E.64 R22, desc[UR4][R2.64+0x20] ;  /* 0x0000200402167981 */ /* 0x000ea8000c1e1b00 */
[----:B------:R-:W3:Y:S01]  /*0af0*/  LDG.E.64 R26, desc[UR4][R14.64] ;  /* 0x000000040e1a7981 */ /* 0x000ee2000c1e1b00 */
[----:B0-----:R-:W-:Y:S01]  /*0b00*/  IMAD.WIDE R16, R7, 0x8, R14 ;  /* 0x0000000807107825 */ /* 0x001fe200078e020e */
[----:B--2---:R-:W-:-:S08]  /*0b10*/  DADD R22, R22, R22 ;  /* 0x0000000016167229 */ /* 0x004fd00000000016 */
[----:B---3--:R-:W-:-:S07]  /*0b20*/  DFMA R22, R22, -R8, R26 ;  /* 0x800000081616722b */ /* 0x008fce000000001a */
[----:B------:R0:W-:Y:S04]  /*0b30*/  STG.E.64 desc[UR4][R14.64], R22 ;  /* 0x000000160e007986 */ /* 0x0001e8000c101b04 */
[----:B------:R-:W2:Y:S04]  /*0b40*/  LDG.E.64 R24, desc[UR4][R2.64+0x28] ;  /* 0x0000280402187981 */ /* 0x000ea8000c1e1b00 */
[----:B------:R-:W3:Y:S01]  /*0b50*/  LDG.E.64 R26, desc[UR4][R16.64] ;  /* 0x00000004101a7981 */ /* 0x000ee2000c1e1b00 */
[----:B-1----:R-:W-:Y:S01]  /*0b60*/  IMAD.WIDE R12, R7, 0x8, R16 ;  /* 0x00000008070c7825 */ /* 0x002fe200078e0210 */
[----:B--2---:R-:W-:-:S08]  /*0b70*/  DADD R24, R24, R24 ;  /* 0x0000000018187229 */ /* 0x004fd00000000018 */
[----:B---3--:R-:W-:-:S07]  /*0b80*/  DFMA R24, R24, -R8, R26 ;  /* 0x800000081818722b */ /* 0x008fce000000001a */
        /* <DEDUP_REMOVED lines=9> */
[----:B------:R-:W-:Y:S02]  /*0c20*/  IADD3 R11, PT, PT, R11, 0x8, RZ ;  /* 0x000000080b0b7810 */ /* 0x000fe40007ffe0ff */
[----:B------:R-:W-:-:S02]  /*0c30*/  IADD3 R5, PT, PT, R5, 0x8, RZ ;  /* 0x0000000805057810 */ /* 0x000fc40007ffe0ff */
[----:B------:R-:W-:Y:S02]  /*0c40*/  ISETP.NE.AND P1, PT, R11, RZ, PT ;  /* 0x000000ff0b00720c */ /* 0x000fe40003f25270 */
[----:B------:R-:W-:Y:S02]  /*0c50*/  IADD3 R6, PT, PT, R6, 0x8, RZ ;  /* 0x0000000806067810 */ /* 0x000fe40007ffe0ff */
[----:B------:R-:W-:Y:S01]  /*0c60*/  LEA R10, R7, R10, 0x3 ;  /* 0x0000000a070a7211 */ /* 0x000fe200078e18ff */
[----:B--2---:R-:W-:-:S08]  /*0c70*/  DADD R14, R14, R14 ;  /* 0x000000000e0e7229 */ /* 0x004fd0000000000e */
[----:B---3--:R-:W-:-:S07]  /*0c80*/  DFMA R14, R14, -R8, R26 ;  /* 0x800000080e0e722b */ /* 0x008fce000000001a */
[----:B------:R1:W-:Y:S01]  /*0c90*/  STG.E.64 desc[UR4][R22.64], R14 ;  /* 0x0000000e16007986 */ /* 0x0003e2000c101b04 */
[----:B------:R-:W-:Y:S05]  /*0ca0*/  @P1 BRA `(.L_x_39) ;  /* 0xfffffffc001c1947 */ /* 0x000fea000383ffff */
.L_x_38:
[----:B------:R-:W-:Y:S05]  /*0cb0*/  @!P0 EXIT ;  /* 0x000000000000894d */ /* 0x000fea0003800000 */
[----:B------:R-:W-:Y:S02]  /*0cc0*/  ISETP.GE.U32.AND P0, PT, R18, 0x4, PT ;  /* 0x000000041200780c */ /* 0x000fe40003f06070 */
[----:B------:R-:W-:-:S04]  /*0cd0*/  LOP3.LUT R7, R4, 0x3, RZ, 0xc0, !PT ;  /* 0x0000000304077812 */ /* 0x000fc800078ec0ff */
[----:B------:R-:W-:-:S07]  /*0ce0*/  ISETP.NE.AND P1, PT, R7, RZ, PT ;  /* 0x000000ff0700720c */ /* 0x000fce0003f25270 */
[----:B------:R-:W-:Y:S06]  /*0cf0*/  @!P0 BRA `(.L_x_40) ;  /* 0x00000000007c8947 */ /* 0x000fec0003800000 */
[----:B------:R-:W2:Y:S01]  /*0d00*/  LDC.64 R2, c[0x0][0x388] ;  /* 0x0000e200ff027b82 */ /* 0x000ea20000000a00 */
[----:B------:R-:W-:-:S07]  /*0d10*/  VIADD R11, R5, -UR7 ;  /* 0x80000007050b7c36 */ /* 0x000fce0008000000 */
[----:B------:R-:W3:Y:S08]  /*0d20*/  LDC R6, c[0x0][0x39c] ;  /* 0x0000e700ff067b82 */ /* 0x000ef00000000800 */
[----:B-1----:R-:W1:Y:S01]  /*0d30*/  LDC.64 R12, c[0x0][0x380] ;  /* 0x0000e000ff0c7b82 */ /* 0x002e620000000a00 */
[----:B--2---:R-:W-:-:S05]  /*0d40*/  IMAD.WIDE R2, R11, 0x8, R2 ;  /* 0x000000080b027825 */ /* 0x004fca00078e0202 */
[----:B------:R-:W2:Y:S01]  /*0d50*/  LDG.E.64 R10, desc[UR4][R2.64] ;  /* 0x00000004020a7981 */ /* 0x000ea2000c1e1b00 */
[----:B---3--:R-:W-:-:S04]  /*0d60*/  IMAD R15, R5, R6, R0 ;  /* 0x00000006050f7224 */ /* 0x008fc800078e0200 */
[----:B-1----:R-:W-:-:S05]  /*0d70*/  IMAD.WIDE R12, R15, 0x8, R12 ;  /* 0x000000080f0c7825 */ /* 0x002fca00078e020c */
[----:B------:R-:W3:Y:S01]  /*0d80*/  LDG.E.64 R14, desc[UR4][R12.64] ;  /* 0x000000040c0e7981 */ /* 0x000ee2000c1e1b00 */
[----:B------:R-:W-:Y:S01]  /*0d90*/  IMAD.WIDE R16, R6, 0x8, R12 ;  /* 0x0000000806107825 */ /* 0x000fe200078e020c */
[----:B--2---:R-:W-:-:S08]  /*0da0*/  DADD R10, R10, R10 ;  /* 0x000000000a0a7229 */ /* 0x004fd0000000000a */
[----:B---3--:R-:W-:-:S07]  /*0db0*/  DFMA R10, R10, -R8, R14 ;  /* 0x800000080a0a722b */ /* 0x008fce000000000e */
[----:B------:R1:W-:Y:S04]  /*0dc0*/  STG.E.64 desc[UR4][R12.64], R10 ;  /* 0x0000000a0c007986 */ /* 0x0003e8000c101b04 */
[----:B------:R-:W2:Y:S04]  /*0dd0*/  LDG.E.64 R14, desc[UR4][R2.64+0x8] ;  /* 0x00000804020e7981 */ /* 0x000ea8000c1e1b00 */
[----:B------:R-:W3:Y:S01]  /*0de0*/  LDG.E.64 R18, desc[UR4][R16.64] ;  /* 0x0000000410127981 */ /* 0x000ee2000c1e1b00 */
[----:B------:R-:W-:Y:S01]  /*0df0*/  IMAD.WIDE R20, R6, 0x8, R16 ;  /* 0x0000000806147825 */ /* 0x000fe200078e0210 */
[----:B--2---:R-:W-:-:S08]  /*0e00*/  DADD R14, R14, R14 ;  /* 0x000000000e0e7229 */ /* 0x004fd0000000000e */
[----:B---3--:R-:W-:-:S07]  /*0e10*/  DFMA R14, R14, -R8, R18 ;  /* 0x800000080e0e722b */ /* 0x008fce0000000012 */
[----:B------:R2:W-:Y:S04]  /*0e20*/  STG.E.64 desc[UR4][R16.64], R14 ;  /* 0x0000000e10007986 */ /* 0x0005e8000c101b04 */
[----:B------:R-:W3:Y:S04]  /*0e30*/  LDG.E.64 R18, desc[UR4][R2.64+0x10] ;  /* 0x0000100402127981 */ /* 0x000ee8000c1e1b00 */
[----:B------:R-:W4:Y:S01]  /*0e40*/  LDG.E.64 R22, desc[UR4][R20.64] ;  /* 0x0000000414167981 */ /* 0x000f22000c1e1b00 */
[----:B-1----:R-:W-:Y:S01]  /*0e50*/  IMAD.WIDE R12, R6, 0x8, R20 ;  /* 0x00000008060c7825 */ /* 0x002fe200078e0214 */
[----:B---3--:R-:W-:-:S08]  /*0e60*/  DADD R18, R18, R18 ;  /* 0x0000000012127229 */ /* 0x008fd00000000012 */
[----:B----4-:R-:W-:-:S07]  /*0e70*/  DFMA R18, R18, -R8, R22 ;  /* 0x800000081212722b */ /* 0x010fce0000000016 */
[----:B------:R2:W-:Y:S04]  /*0e80*/  STG.E.64 desc[UR4][R20.64], R18 ;  /* 0x0000001214007986 */ /* 0x0005e8000c101b04 */
[----:B------:R-:W3:Y:S04]  /*0e90*/  LDG.E.64 R10, desc[UR4][R2.64+0x18] ;  /* 0x00001804020a7981 */ /* 0x000ee8000c1e1b00 */
[----:B------:R-:W4:Y:S01]  /*0ea0*/  LDG.E.64 R22, desc[UR4][R12.64] ;  /* 0x000000040c167981 */ /* 0x000f22000c1e1b00 */
[----:B------:R-:W-:Y:S01]  /*0eb0*/  IADD3 R5, PT, PT, R5, 0x4, RZ ;  /* 0x0000000405057810 */ /* 0x000fe20007ffe0ff */
[----:B---3--:R-:W-:-:S08]  /*0ec0*/  DADD R10, R10, R10 ;  /* 0x000000000a0a7229 */ /* 0x008fd0000000000a */
[----:B----4-:R-:W-:-:S07]  /*0ed0*/  DFMA R10, R10, -R8, R22 ;  /* 0x800000080a0a722b */ /* 0x010fce0000000016 */
[----:B------:R2:W-:Y:S04]  /*0ee0*/  STG.E.64 desc[UR4][R12.64], R10 ;  /* 0x0000000a0c007986 */ /* 0x0005e8000c101b04 */
.L_x_40:
[----:B------:R-:W-:Y:S05]  /*0ef0*/  @!P1 EXIT ;  /* 0x000000000000994d */ /* 0x000fea0003800000 */
[----:B------:R-:W-:Y:S02]  /*0f00*/  ISETP.NE.AND P0, PT, R7, 0x1, PT ;  /* 0x000000010700780c */ /* 0x000fe40003f05270 */
[----:B------:R-:W-:-:S04]  /*0f10*/  LOP3.LUT R4, R4, 0x1, RZ, 0xc0, !PT ;  /* 0x0000000104047812 */ /* 0x000fc800078ec0ff */
[----:B------:R-:W-:-:S07]  /*0f20*/  ISETP.NE.U32.AND P1, PT, R4, 0x1, PT ;  /* 0x000000010400780c */ /* 0x000fce0003f25070 */
[----:B------:R-:W-:Y:S06]  /*0f30*/  @!P0 BRA `(.L_x_41) ;  /* 0x00000000004c8947 */ /* 0x000fec0003800000 */
[----:B------:R-:W3:Y:S01]  /*0f40*/  LDC.64 R2, c[0x0][0x388] ;  /* 0x0000e200ff027b82 */ /* 0x000ee20000000a00 */
[----:B-12---:R-:W-:-:S07]  /*0f50*/  IADD3 R13, PT, PT, R5, -UR7, RZ ;  /* 0x80000007050d7c10 */ /* 0x006fce000fffe0ff */
[----:B------:R-:W1:Y:S08]  /*0f60*/  LDC R17, c[0x0][0x39c] ;  /* 0x0000e700ff117b82 */ /* 0x000e700000000800 */
[----:B------:R-:W2:Y:S01]  /*0f70*/  LDC.64 R6, c[0x0][0x380] ;  /* 0x0000e000ff067b82 */ /* 0x000ea20000000a00 */
[----:B---3--:R-:W-:-:S05]  /*0f80*/  IMAD.WIDE R12, R13, 0x8, R2 ;  /* 0x000000080d0c7825 */ /* 0x008fca00078e0202 */
[----:B------:R-:W3:Y:S01]  /*0f90*/  LDG.E.64 R2, desc[UR4][R12.64] ;  /* 0x000000040c027981 */ /* 0x000ee2000c1e1b00 */
[----:B-1----:R-:W-:-:S04]  /*0fa0*/  IMAD R15, R5, R17, R0 ;  /* 0x00000011050f7224 */ /* 0x002fc800078e0200 */
[----:B--2---:R-:W-:-:S05]  /*0fb0*/  IMAD.WIDE R14, R15, 0x8, R6 ;  /* 0x000000080f0e7825 */ /* 0x004fca00078e0206 */
[----:B------:R-:W2:Y:S01]  /*0fc0*/  LDG.E.64 R6, desc[UR4][R14.64] ;  /* 0x000000040e067981 */ /* 0x000ea2000c1e1b00 */
[----:B------:R-:W-:Y:S01]  /*0fd0*/  IMAD.WIDE R16, R17, 0x8, R14 ;  /* 0x0000000811107825 */ /* 0x000fe200078e020e */
[----:B---3--:R-:W-:-:S08]  /*0fe0*/  DADD R2, R2, R2 ;  /* 0x0000000002027229 */ /* 0x008fd00000000002 */
[----:B--2---:R-:W-:-:S07]  /*0ff0*/  DFMA R2, R2, -R8, R6 ;  /* 0x800000080202722b */ /* 0x004fce0000000006 */
[----:B------:R3:W-:Y:S04]  /*1000*/  STG.E.64 desc[UR4][R14.64], R2 ;  /* 0x000000020e007986 */ /* 0x0007e8000c101b04 */
[----:B------:R-:W2:Y:S04]  /*1010*/  LDG.E.64 R6, desc[UR4][R12.64+0x8] ;  /* 0x000008040c067981 */ /* 0x000ea8000c1e1b00 */
[----:B------:R-:W4:Y:S01]  /*1020*/  LDG.E.64 R10, desc[UR4][R16.64] ;  /* 0x00000004100a7981 */ /* 0x000f22000c1e1b00 */
[----:B------:R-:W-:Y:S01]  /*1030*/  IADD3 R5, PT, PT, R5, 0x2, RZ ;  /* 0x0000000205057810 */ /* 0x000fe20007ffe0ff */
[----:B--2---:R-:W-:-:S08]  /*1040*/  DADD R6, R6, R6 ;  /* 0x0000000006067229 */ /* 0x004fd00000000006 */
[----:B----4-:R-:W-:-:S07]  /*1050*/  DFMA R6, R6, -R8, R10 ;  /* 0x800000080606722b */ /* 0x010fce000000000a */
[----:B------:R3:W-:Y:S04]  /*1060*/  STG.E.64 desc[UR4][R16.64], R6 ;  /* 0x0000000610007986 */ /* 0x0007e8000c101b04 */
.L_x_41:
[----:B------:R-:W-:Y:S05]  /*1070*/  @P1 EXIT ;  /* 0x000000000000194d */ /* 0x000fea0003800000 */
[----:B---3--:R-:W3:Y:S01]  /*1080*/  LDC.64 R2, c[0x0][0x388] ;  /* 0x0000e200ff027b82 */ /* 0x008ee20000000a00 */
[----:B------:R-:W4:Y:S01]  /*1090*/  LDCU UR6, c[0x0][0x39c] ;  /* 0x00007380ff0677ac */ /* 0x000f220008000800 */
[----:B--2---:R-:W-:-:S06]  /*10a0*/  IADD3 R11, PT, PT, R5, -UR7, RZ ;  /* 0x80000007050b7c10 */ /* 0x004fcc000fffe0ff */
[----:B------:R-:W2:Y:S01]  /*10b0*/  LDC.64 R6, c[0x0][0x380] ;  /* 0x0000e000ff067b82 */ /* 0x000ea20000000a00 */
[----:B----4-:R-:W-:Y:S02]  /*10c0*/  IMAD R5, R5, UR6, R0 ;  /* 0x0000000605057c24 */ /* 0x010fe4000f8e0200 */
[----:B---3--:R-:W-:-:S06]  /*10d0*/  IMAD.WIDE R2, R11, 0x8, R2 ;  /* 0x000000080b027825 */ /* 0x008fcc00078e0202 */
[----:B------:R-:W3:Y:S01]  /*10e0*/  LDG.E.64 R2, desc[UR4][R2.64] ;  /* 0x0000000402027981 */ /* 0x000ee2000c1e1b00 */
[----:B--2---:R-:W-:-:S05]  /*10f0*/  IMAD.WIDE R6, R5, 0x8, R6 ;  /* 0x0000000805067825 */ /* 0x004fca00078e0206 */
[----:B------:R-:W2:Y:S01]  /*1100*/  LDG.E.64 R10, desc[UR4][R6.64] ;  /* 0x00000004060a7981 */ /* 0x000ea2000c1e1b00 */
[----:B---3--:R-:W-:-:S08]  /*1110*/  DADD R4, R2, R2 ;  /* 0x0000000002047229 */ /* 0x008fd00000000002 */
[----:B--2---:R-:W-:-:S07]  /*1120*/  DFMA R4, R4, -R8, R10 ;  /* 0x800000080404722b */ /* 0x004fce000000000a */
[----:B------:R-:W-:Y:S01]  /*1130*/  STG.E.64 desc[UR4][R6.64], R4 ;  /* 0x0000000406007986 */ /* 0x000fe2000c101b04 */
[----:B------:R-:W-:Y:S05]  /*1140*/  EXIT ;  /* 0x000000000000794d */ /* 0x000fea0003800000 */
.L_x_42:
        /* <DEDUP_REMOVED lines=11> */
.L_x_58:


//--------------------- .text._Z15transposeMatrixPdS_ii --------------------------
	.section	.text._Z15transposeMatrixPdS_ii,"ax",@progbits
	.align	128
        .global         _Z15transposeMatrixPdS_ii
        .type           _Z15transposeMatrixPdS_ii,@function
        .size           _Z15transposeMatrixPdS_ii,(.L_x_59 - _Z15transposeMatrixPdS_ii)
        .other          _Z15transposeMatrixPdS_ii,@"STO_CUDA_ENTRY STV_DEFAULT"
_Z15transposeMatrixPdS_ii:
.text._Z15transposeMatrixPdS_ii:
[----:B------:R-:W-:Y:S01]  /*0000*/  LDC R1, c[0x0][0x37c] ;  /* 0x0000df00ff017b82 */ /* 0x000fe20000000800 */
[----:B------:R-:W0:Y:S07]  /*0010*/  S2R R2, SR_TID.X ;  /* 0x0000000000027919 */ /* 0x000e2e0000002100 */
[----:B------:R-:W1:Y:S01]  /*0020*/  LDC R0, c[0x0][0x364] ;  /* 0x0000d900ff007b82 */ /* 0x000e620000000800 */
[----:B------:R-:W2:Y:S01]  /*0030*/  LDCU.64 UR6, c[0x0][0x390] ;  /* 0x00007200ff0677ac */ /* 0x000ea20008000a00 */
[----:B------:R-:W1:Y:S06]  /*0040*/  S2R R3, SR_TID.Y ;  /* 0x0000000000037919 */ /* 0x000e6c0000002200 */
[----:B------:R-:W0:Y:S08]  /*0050*/  S2UR UR5, SR_CTAID.X ;  /* 0x00000000000579c3 */ /* 0x000e300000002500 */
[----:B------:R-:W0:Y:S08]  /*0060*/  LDC R7, c[0x0][0x360] ;  /* 0x0000d800ff077b82 */ /* 0x000e300000000800 */
[----:B------:R-:W1:Y:S01]  /*0070*/  S2UR UR4, SR_CTAID.Y ;  /* 0x00000000000479c3 */ /* 0x000e620000002600 */
[----:B0-----:R-:W-:-:S05]  /*0080*/  IMAD R7, R7, UR5, R2 ;  /* 0x0000000507077c24 */ /* 0x001fca000f8e0202 */
[----:B--2---:R-:W-:Y:S01]  /*0090*/  ISETP.GE.AND P0, PT, R7, UR7, PT ;  /* 0x0000000707007c0c */ /* 0x004fe2000bf06270 */
[----:B-1----:R-:W-:-:S05]  /*00a0*/  IMAD R0, R0, UR4, R3 ;  /* 0x0000000400007c24 */ /* 0x002fca000f8e0203 */
[----:B------:R-:W-:-:S13]  /*00b0*/  ISETP.GE.OR P0, PT, R0, UR6, P0 ;  /* 0x0000000600007c0c */ /* 0x000fda0008706670 */
[----:B------:R-:W-:Y:S05]  /*00c0*/  @P0 EXIT ;  /* 0x000000000000094d */ /* 0x000fea0003800000 */
[----:B------:R-:W0:Y:S01]  /*00d0*/  LDC.64 R2, c[0x0][0x380] ;  /* 0x0000e000ff027b82 */ /* 0x000e220000000a00 */
[----:B------:R-:W1:Y:S01]  /*00e0*/  LDCU.64 UR4, c[0x0][0x358] ;  /* 0x00006b00ff0477ac */ /* 0x000e620008000a00 */
[----:B------:R-:W-:-:S04]  /*00f0*/  IMAD R5, R0, UR7, R7 ;  /* 0x0000000700057c24 */ /* 0x000fc8000f8e0207 */
[----:B0-----:R-:W-:Y:S02]  /*0100*/  IMAD.WIDE R2, R5, 0x8, R2 ;  /* 0x0000000805027825 */ /* 0x001fe400078e0202 */
[----:B------:R-:W0:Y:S04]  /*0110*/  LDC.64 R4, c[0x0][0x388] ;  /* 0x0000e200ff047b82 */ /* 0x000e280000000a00 */
[----:B-1----:R-:W2:Y:S01]  /*0120*/  LDG.E.64 R2, desc[UR4][R2.64] ;  /* 0x0000000402027981 */ /* 0x002ea2000c1e1b00 */
[----:B------:R-:W-:-:S04]  /*0130*/  IMAD R7, R7, UR6, R0 ;  /* 0x0000000607077c24 */ /* 0x000fc8000f8e0200 */
[----:B0-----:R-:W-:-:S05]  /*0140*/  IMAD.WIDE R4, R7, 0x8, R4 ;  /* 0x0000000807047825 */ /* 0x001fca00078e0204 */
[----:B--2---:R-:W-:Y:S01]  /*0150*/  STG.E.64 desc[UR4][R4.64], R2 ;  /* 0x0000000204007986 */ /* 0x004fe2000c101b04 */
[----:B------:R-:W-:Y:S05]  /*0160*/  EXIT ;  /* 0x000000000000794d */ /* 0x000fea0003800000 */
.L_x_43:
        /* <DEDUP_REMOVED lines=9> */
.L_x_59:


//--------------------- .text._Z14matrixMultiplyPdS_S_iii --------------------------
	.section	.text._Z14matrixMultiplyPdS_S_iii,"ax",@progbits
	.align	128
        .global         _Z14matrixMultiplyPdS_S_iii
        .type           _Z14matrixMultiplyPdS_S_iii,@function
        .size           _Z14matrixMultiplyPdS_S_iii,(.L_x_60 - _Z14matrixMultiplyPdS_S_iii)
        .other          _Z14matrixMultiplyPdS_S_iii,@"STO_CUDA_ENTRY STV_DEFAULT"
_Z14matrixMultiplyPdS_S_iii:
.text._Z14matrixMultiplyPdS_S_iii:
[----:B------:R-:W-:Y:S01]  /*0000*/  LDC R1, c[0x0][0x37c] ;  /* 0x0000df00ff017b82 */ /* 0x000fe20000000800 */
[----:B------:R-:W0:Y:S07]  /*0010*/  S2R R4, SR_TID.X ;  /* 0x0000000000047919 */ /* 0x000e2e0000002100 */
[----:B------:R-:W1:Y:S01]  /*0020*/  LDC R2, c[0x0][0x364] ;  /* 0x0000d900ff027b82 */ /* 0x000e620000000800 */
[----:B------:R-:W2:Y:S01]  /*0030*/  LDCU UR6, c[0x0][0x398] ;  /* 0x00007300ff0677ac */ /* 0x000ea20008000800 */
[----:B------:R-:W1:Y:S06]  /*0040*/  S2R R5, SR_TID.Y ;  /* 0x0000000000057919 */ /* 0x000e6c0000002200 */
[----:B------:R-:W0:Y:S08]  /*0050*/  S2UR UR5, SR_CTAID.X ;  /* 0x00000000000579c3 */ /* 0x000e300000002500 */
[----:B------:R-:W0:Y:S08]  /*0060*/  LDC R3, c[0x0][0x360] ;  /* 0x0000d800ff037b82 */ /* 0x000e300000000800 */
[----:B------:R-:W1:Y:S08]  /*0070*/  S2UR UR4, SR_CTAID.Y ;  /* 0x00000000000479c3 */ /* 0x000e700000002600 */
[----:B------:R-:W3:Y:S01]  /*0080*/  LDC R0, c[0x0][0x3a0] ;  /* 0x0000e800ff007b82 */ /* 0x000ee20000000800 */
[----:B0-----:R-:W-:-:S02]  /*0090*/  IMAD R3, R3, UR5, R4 ;  /* 0x0000000503037c24 */ /* 0x001fc4000f8e0204 */
[----:B-1----:R-:W-:-:S03]  /*00a0*/  IMAD R2, R2, UR4, R5 ;  /* 0x0000000402027c24 */ /* 0x002fc6000f8e0205 */
[----:B---3--:R-:W-:-:S04]  /*00b0*/  ISETP.GE.AND P0, PT, R3, R0, PT ;  /* 0x000000000300720c */ /* 0x008fc80003f06270 */
[----:B--2---:R-:W-:-:S13]  /*00c0*/  ISETP.GE.OR P0, PT, R2, UR6, P0 ;  /* 0x0000000602007c0c */ /* 0x004fda0008706670 */
[----:B------:R-:W-:Y:S05]  /*00d0*/  @P0 EXIT ;  /* 0x000000000000094d */ /* 0x000fea0003800000 */
[----:B------:R-:W0:Y:S01]  /*00e0*/  LDC R5, c[0x0][0x39c] ;  /* 0x0000e700ff057b82 */ /* 0x000e220000000800 */
[----:B------:R-:W1:Y:S01]  /*00f0*/  LDCU.64 UR4, c[0x0][0x358] ;  /* 0x00006b00ff0477ac */ /* 0x000e620008000a00 */
[----:B------:R-:W-:Y:S02]  /*0100*/  CS2R R18, SRZ ;  /* 0x0000000000127805 */ /* 0x000fe4000001ff00 */
[----:B0-----:R-:W-:-:S13]  /*0110*/  ISETP.GE.AND P0, PT, R5, 0x1, PT ;  /* 0x000000010500780c */ /* 0x001fda0003f06270 */
[----:B-1----:R-:W-:Y:S05]  /*0120*/  @!P0 BRA `(.L_x_44) ;  /* 0x0000000400e08947 */ /* 0x002fea0003800000 */
[C---:B------:R-:W-:Y:S01]  /*0130*/  ISETP.GE.U32.AND P1, PT, R5.reuse, 0x8, PT ;  /* 0x000000080500780c */ /* 0x040fe20003f26070 */
[----:B------:R-:W-:Y:S01]  /*0140*/  HFMA2 R7, -RZ, RZ, 0, 0 ;  /* 0x00000000ff077431 */ /* 0x000fe200000001ff */
[----:B------:R-:W-:Y:S01]  /*0150*/  LOP3.LUT R4, R5, 0x7, RZ, 0xc0, !PT ;  /* 0x0000000705047812 */ /* 0x000fe200078ec0ff */
[----:B------:R-:W-:Y:S01]  /*0160*/  IMAD R6, R2, R5, RZ ;  /* 0x0000000502067224 */ /* 0x000fe200078e02ff */
[----:B------:R-:W-:Y:S02]  /*0170*/  CS2R R18, SRZ ;  /* 0x0000000000127805 */ /* 0x000fe4000001ff00 */
[----:B------:R-:W-:-:S07]  /*0180*/  ISETP.NE.AND P0, PT, R4, RZ, PT ;  /* 0x000000ff0400720c */ /* 0x000fce0003f05270 */
[----:B------:R-:W-:Y:S06]  /*0190*/  @!P1 BRA `(.L_x_45) ;  /* 0x0000000000c49947 */ /* 0x000fec0003800000 */
[----:B------:R-:W0:Y:S01]  /*01a0*/  LDC.64 R8, c[0x0][0x380] ;  /* 0x0000e000ff087b82 */ /* 0x000e220000000a00 */
[----:B------:R-:W-:Y:S01]  /*01b0*/  LOP3.LUT R7, R5, 0x7ffffff8, RZ, 0xc0, !PT ;  /* 0x7ffffff805077812 */ /* 0x000fe200078ec0ff */
[----:B------:R-:W-:Y:S01]  /*01c0*/  IMAD.MOV.U32 R27, RZ, RZ, R3 ;  /* 0x000000ffff1b7224 */ /* 0x000fe200078e0003 */
[----:B------:R-:W-:-:S03]  /*01d0*/  CS2R R18, SRZ ;  /* 0x0000000000127805 */ /* 0x000fc6000001ff00 */
[----:B------:R-:W-:Y:S02]  /*01e0*/  IMAD.MOV R26, RZ, RZ, -R7 ;  /* 0x000000ffff1a7224 */ /* 0x000fe400078e0a07 */
[----:B0-----:R-:W-:-:S03]  /*01f0*/  IMAD.WIDE.U32 R8, R6, 0x8, R8 ;  /* 0x0000000806087825 */ /* 0x001fc600078e0008 */
[----:B------:R-:W-:-:S04]  /*0200*/  IADD3 R10, P1, PT, R8, 0x20, RZ ;  /* 0x00000020080a7810 */ /* 0x000fc80007f3e0ff */
[----:B------:R-:W-:-:S09]  /*0210*/  IADD3.X R11, PT, PT, RZ, R9, RZ, P1, !PT ;  /* 0x00000009ff0b7210 */ /* 0x000fd20000ffe4ff */
.L_x_46:
[----:B------:R-:W0:Y:S01]  /*0220*/  LDC.64 R22, c[0x0][0x388] ;  /* 0x0000e200ff167b82 */ /* 0x000e220000000a00 */
[----:B------:R-:W-:Y:S01]  /*0230*/  MOV R8, R10 ;  /* 0x0000000a00087202 */ /* 0x000fe20000000f00 */
[----:B------:R-:W-:-:S05]  /*0240*/  IMAD.MOV.U32 R9, RZ, RZ, R11 ;  /* 0x000000ffff097224 */ /* 0x000fca00078e000b */
[----:B------:R-:W2:Y:S04]  /*0250*/  LDG.E.64 R14, desc[UR4][R8.64+-0x20] ;  /* 0xffffe004080e7981 */ /* 0x000ea8000c1e1b00 */
[----:B------:R-:W3:Y:S01]  /*0260*/  LDG.E.64 R10, desc[UR4][R8.64+-0x18] ;  /* 0xffffe804080a7981 */ /* 0x000ee2000c1e1b00 */
[----:B0-----:R-:W-:-:S05]  /*0270*/  IMAD.WIDE R22, R27, 0x8, R22 ;  /* 0x000000081b167825 */ /* 0x001fca00078e0216 */
[----:B------:R-:W2:Y:S01]  /*0280*/  LDG.E.64 R12, desc[UR4][R22.64] ;  /* 0x00000004160c7981 */ /* 0x000ea2000c1e1b00 */
[----:B------:R-:W-:-:S05]  /*0290*/  IMAD.WIDE R28, R0, 0x8, R22 ;  /* 0x00000008001c7825 */ /* 0x000fca00078e0216 */
[----:B------:R-:W3:Y:S01]  /*02a0*/  LDG.E.64 R16, desc[UR4][R28.64] ;  /* 0x000000041c107981 */ /* 0x000ee2000c1e1b00 */
[C---:B------:R-:W-:Y:S01]  /*02b0*/  IMAD.WIDE R24, R0.reuse, 0x8, R28 ;  /* 0x0000000800187825 */ /* 0x040fe200078e021c */
[----:B--2---:R-:W-:Y:S02]  /*02c0*/  DFMA R18, R14, R12, R18 ;  /* 0x0000000c0e12722b */ /* 0x004fe40000000012 */
[----:B------:R-:W2:Y:S04]  /*02d0*/  LDG.E.64 R14, desc[UR4][R8.64+-0x10] ;  /* 0xfffff004080e7981 */ /* 0x000ea8000c1e1b00 */
[----:B------:R-:W2:Y:S01]  /*02e0*/  LDG.E.64 R12, desc[UR4][R24.64] ;  /* 0x00000004180c7981 */ /* 0x000ea2000c1e1b00 */
[----:B------:R-:W-:Y:S01]  /*02f0*/  IMAD.WIDE R20, R0, 0x8, R24 ;  /* 0x0000000800147825 */ /* 0x000fe200078e0218 */
[----:B---3--:R-:W-:-:S02]  /*0300*/  DFMA R16, R10, R16, R18 ;  /* 0x000000100a10722b */ /* 0x008fc40000000012 */
[----:B------:R-:W3:Y:S04]  /*0310*/  LDG.E.64 R10, desc[UR4][R8.64+-0x8] ;  /* 0xfffff804080a7981 */ /* 0x000ee8000c1e1b00 */
        /* <DEDUP_REMOVED lines=9> */
[----:B------:R-:W-:-:S03]  /*03b0*/  IMAD.WIDE R24, R0, 0x8, R28 ;  /* 0x0000000800187825 */ /* 0x000fc600078e021c */
[----:B------:R-:W4:Y:S01]  /*03c0*/  LDG.E.64 R22, desc[UR4][R8.64+0x18] ;  /* 0x0000180408167981 */ /* 0x000f22000c1e1b00 */
[----:B------:R-:W-:-:S06]  /*03d0*/  IMAD.WIDE R20, R0, 0x8, R24 ;  /* 0x0000000800147825 */ /* 0x000fcc00078e0218 */
[----:B------:R-:W4:Y:S01]  /*03e0*/  LDG.E.64 R20, desc[UR4][R20.64] ;  /* 0x0000000414147981 */ /* 0x000f22000c1e1b00 */
[----:B--2---:R-:W-:-:S03]  /*03f0*/  DFMA R14, R16, R14, R18 ;  /* 0x0000000e100e722b */ /* 0x004fc60000000012 */
[----:B------:R-:W2:Y:S04]  /*0400*/  LDG.E.64 R16, desc[UR4][R8.64+0x10] ;  /* 0x0000100408107981 */ /* 0x000ea8000c1e1b00 */
[----:B------:R-:W2:Y:S01]  /*0410*/  LDG.E.64 R18, desc[UR4][R24.64] ;  /* 0x0000000418127981 */ /* 0x000ea2000c1e1b00 */
[----:B------:R-:W-:Y:S01]  /*0420*/  IADD3 R26, PT, PT, R26, 0x8, RZ ;  /* 0x000000081a1a7810 */ /* 0x000fe20007ffe0ff */
[----:B---3--:R-:W-:-:S03]  /*0430*/  DFMA R10, R10, R12, R14 ;  /* 0x0000000c0a0a722b */ /* 0x008fc6000000000e */
[----:B------:R-:W-:Y:S02]  /*0440*/  ISETP.NE.AND P1, PT, R26, RZ, PT ;  /* 0x000000ff1a00720c */ /* 0x000fe40003f25270 */
[----:B------:R-:W-:-:S03]  /*0450*/  LEA R27, R0, R27, 0x3 ;  /* 0x0000001b001b7211 */ /* 0x000fc600078e18ff */
[----:B--2---:R-:W-:Y:S01]  /*0460*/  DFMA R18, R16, R18, R10 ;  /* 0x000000121012722b */ /* 0x004fe2000000000a */
[----:B------:R-:W-:-:S07]  /*0470*/  IADD3 R10, P2, PT, R8, 0x40, RZ ;  /* 0x00000040080a7810 */ /* 0x000fce0007f5e0ff */
[----:B----4-:R-:W-:Y:S01]  /*0480*/  DFMA R18, R22, R20, R18 ;  /* 0x000000141612722b */ /* 0x010fe20000000012 */
[----:B------:R-:W-:Y:S01]  /*0490*/  IMAD.X R11, RZ, RZ, R9, P2 ;  /* 0x000000ffff0b7224 */ /* 0x000fe200010e0609 */
[----:B------:R-:W-:Y:S09]  /*04a0*/  @P1 BRA `(.L_x_46) ;  /* 0xfffffffc005c1947 */ /* 0x000ff2000383ffff */
.L_x_45:
[----:B------:R-:W-:Y:S05]  /*04b0*/  @!P0 BRA `(.L_x_44) ;  /* 0x0000000000fc8947 */ /* 0x000fea0003800000 */
[----:B------:R-:W-:Y:S02]  /*04c0*/  ISETP.GE.U32.AND P1, PT, R4, 0x4, PT ;  /* 0x000000040400780c */ /* 0x000fe40003f26070 */
[----:B------:R-:W-:-:S04]  /*04d0*/  LOP3.LUT R26, R5, 0x3, RZ, 0xc0, !PT ;  /* 0x00000003051a7812 */ /* 0x000fc800078ec0ff */
[----:B------:R-:W-:-:S07]  /*04e0*/  ISETP.NE.AND P0, PT, R26, RZ, PT ;  /* 0x000000ff1a00720c */ /* 0x000fce0003f05270 */
[----:B------:R-:W-:Y:S06]  /*04f0*/  @!P1 BRA `(.L_x_47) ;  /* 0x00000000006c9947 */ /* 0x000fec0003800000 */
[----:B------:R-:W0:Y:S01]  /*0500*/  LDC.64 R24, c[0x0][0x380] ;  /* 0x0000e000ff187b82 */ /* 0x000e220000000a00 */
[----:B------:R-:W1:Y:S01]  /*0510*/  LDCU.64 UR6, c[0x0][0x380] ;  /* 0x00007000ff0677ac */ /* 0x000e620008000a00 */
[C---:B------:R-:W-:Y:S01]  /*0520*/  IMAD.IADD R9, R6.reuse, 0x1, R7 ;  /* 0x0000000106097824 */ /* 0x040fe200078e0207 */
[----:B------:R-:W-:Y:S01]  /*0530*/  IADD3 R4, P1, PT, R6, R7, RZ ;  /* 0x0000000706047210 */ /* 0x000fe20007f3e0ff */
[----:B------:R-:W-:-:S04]  /*0540*/  IMAD R13, R7, R0, R3 ;  /* 0x00000000070d7224 */ /* 0x000fc800078e0203 */
[----:B------:R-:W2:Y:S01]  /*0550*/  LDC.64 R10, c[0x0][0x388] ;  /* 0x0000e200ff0a7b82 */ /* 0x000ea20000000a00 */
[----:B0-----:R-:W-:-:S06]  /*0560*/  IMAD.WIDE.U32 R24, R9, 0x8, R24 ;  /* 0x0000000809187825 */ /* 0x001fcc00078e0018 */
[----:B------:R-:W3:Y:S01]  /*0570*/  LDG.E.64 R24, desc[UR4][R24.64] ;  /* 0x0000000418187981 */ /* 0x000ee2000c1e1b00 */
[----:B--2---:R-:W-:Y:S01]  /*0580*/  IMAD.WIDE R10, R13, 0x8, R10 ;  /* 0x000000080d0a7825 */ /* 0x004fe200078e020a */
[----:B------:R-:W-:Y:S02]  /*0590*/  IADD3.X R13, PT, PT, RZ, RZ, RZ, P1, !PT ;  /* 0x000000ffff0d7210 */ /* 0x000fe40000ffe4ff */
[----:B-1----:R-:W-:Y:S02]  /*05a0*/  LEA R28, P1, R4, UR6, 0x3 ;  /* 0x00000006041c7c11 */ /* 0x002fe4000f8218ff */
[----:B------:R-:W3:Y:S01]  /*05b0*/  LDG.E.64 R8, desc[UR4][R10.64] ;  /* 0x000000040a087981 */ /* 0x000ee2000c1e1b00 */
[----:B------:R-:W-:Y:S01]  /*05c0*/  IMAD.WIDE R14, R0, 0x8, R10 ;  /* 0x00000008000e7825 */ /* 0x000fe200078e020a */
[----:B------:R-:W-:-:S05]  /*05d0*/  LEA.HI.X R29, R4, UR7, R13, 0x3, P1 ;  /* 0x00000007041d7c11 */ /* 0x000fca00088f1c0d */
[----:B------:R-:W2:Y:S01]  /*05e0*/  LDG.E.64 R12, desc[UR4][R28.64+0x8] ;  /* 0x000008041c0c7981 */ /* 0x000ea2000c1e1b00 */
[----:B------:R-:W-:-:S03]  /*05f0*/  IMAD.WIDE R20, R0, 0x8, R14 ;  /* 0x0000000800147825 */ /* 0x000fc600078e020e */
[----:B------:R-:W2:Y:S04]  /*0600*/  LDG.E.64 R10, desc[UR4][R14.64] ;  /* 0x000000040e0a7981 */ /* 0x000ea8000c1e1b00 */
[----:B------:R-:W4:Y:S01]  /*0610*/  LDG.E.64 R16, desc[UR4][R20.64] ;  /* 0x0000000414107981 */ /* 0x000f22000c1e1b00 */
[----:B------:R-:W-:-:S03]  /*0620*/  IMAD.WIDE R22, R0, 0x8, R20 ;  /* 0x0000000800167825 */ /* 0x000fc600078e0214 */
[----:B------:R-:W4:Y:S04]  /*0630*/  LDG.E.64 R14, desc[UR4][R28.64+0x10] ;  /* 0x000010041c0e7981 */ /* 0x000f28000c1e1b00 */
[----:B------:R-:W5:Y:S04]  /*0640*/  LDG.E.64 R20, desc[UR4][R28.64+0x18] ;  /* 0x000018041c147981 */ /* 0x000f68000c1e1b00 */
[----:B------:R-:W5:Y:S01]  /*0650*/  LDG.E.64 R22, desc[UR4][R22.64] ;  /* 0x0000000416167981 */ /* 0x000f62000c1e1b00 */
[----:B------:R-:W-:Y:S01]  /*0660*/  VIADD R7, R7, 0x4 ;  /* 0x0000000407077836 */ /* 0x000fe20000000000 */
[----:B---3--:R-:W-:-:S08]  /*0670*/  DFMA R8, R24, R8, R18 ;  /* 0x000000081808722b */ /* 0x008fd00000000012 */
[----:B--2---:R-:W-:-:S08]  /*0680*/  DFMA R8, R12, R10, R8 ;  /* 0x0000000a0c08722b */ /* 0x004fd00000000008 */
[----:B----4-:R-:W-:-:S08]  /*0690*/  DFMA R8, R14, R16, R8 ;  /* 0x000000100e08722b */ /* 0x010fd00000000008 */
[----:B-----5:R-:W-:-:S11]  /*06a0*/  DFMA R18, R20, R22, R8 ;  /* 0x000000161412722b */ /* 0x020fd60000000008 */
.L_x_47:
[----:B------:R-:W-:Y:S05]  /*06b0*/  @!P0 BRA `(.L_x_44) ;  /* 0x00000000007c8947 */ /* 0x000fea0003800000 */
[----:B------:R-:W-:Y:S01]  /*06c0*/  ISETP.NE.AND P1, PT, R26, 0x1, PT ;  /* 0x000000011a00780c */ /* 0x000fe20003f25270 */
[----:B------:R-:W0:Y:S01]  /*06d0*/  LDC.64 R10, c[0x0][0x380] ;  /* 0x0000e000ff0a7b82 */ /* 0x000e220000000a00 */
[----:B------:R-:W-:-:S04]  /*06e0*/  LOP3.LUT R14, R5, 0x1, RZ, 0xc0, !PT ;  /* 0x00000001050e7812 */ /* 0x000fc800078ec0ff */
[----:B------:R-:W-:-:S03]  /*06f0*/  ISETP.NE.U32.AND P0, PT, R14, 0x1, PT ;  /* 0x000000010e00780c */ /* 0x000fc60003f05070 */
[----:B------:R-:W1:Y:S04]  /*0700*/  LDC.64 R20, c[0x0][0x388] ;  /* 0x0000e200ff147b82 */ /* 0x000e680000000a00 */
[CC--:B------:R-:W-:Y:S01]  /*0710*/  @P1 IADD3 R15, PT, PT, R6.reuse, R7.reuse, RZ ;  /* 0x00000007060f1210 */ /* 0x0c0fe20007ffe0ff */
[C---:B------:R-:W-:Y:S01]  /*0720*/  @P1 IMAD R17, R7.reuse, R0, R3 ;  /* 0x0000000007111224 */ /* 0x040fe200078e0203 */
[----:B------:R-:W-:Y:S01]  /*0730*/  @P1 IADD3 R16, P2, PT, R6, R7, RZ ;  /* 0x0000000706101210 */ /* 0x000fe20007f5e0ff */
[----:B------:R-:W-:Y:S01]  /*0740*/  @P1 VIADD R7, R7, 0x2 ;  /* 0x0000000207071836 */ /* 0x000fe20000000000 */
[----:B------:R-:W2:Y:S08]  /*0750*/  @P1 LDC.64 R8, c[0x0][0x380] ;  /* 0x0000e000ff081b82 */ /* 0x000eb00000000a00 */
[----:B------:R-:W3:Y:S01]  /*0760*/  LDC.64 R12, c[0x0][0x380] ;  /* 0x0000e000ff0c7b82 */ /* 0x000ee20000000a00 */
[----:B0-----:R-:W-:-:S06]  /*0770*/  @P1 IMAD.WIDE.U32 R14, R15, 0x8, R10 ;  /* 0x000000080f0e1825 */ /* 0x001fcc00078e000a */
[----:B------:R-:W4:Y:S01]  /*0780*/  @P1 LDG.E.64 R14, desc[UR4][R14.64] ;  /* 0x000000040e0e1981 */ /* 0x000f22000c1e1b00 */
[----:B------:R-:W0:Y:S01]  /*0790*/  LDC.64 R4, c[0x0][0x388] ;  /* 0x0000e200ff047b82 */ /* 0x000e220000000a00 */
[----:B-1----:R-:W-:Y:S01]  /*07a0*/  @P1 IMAD.WIDE R20, R17, 0x8, R20 ;  /* 0x0000000811141825 */ /* 0x002fe200078e0214 */
[----:B------:R-:W-:-:S04]  /*07b0*/  @P1 IADD3.X R17, PT, PT, RZ, RZ, RZ, P2, !PT ;  /* 0x000000ffff111210 */ /* 0x000fc800017fe4ff */
[----:B------:R-:W4:Y:S01]  /*07c0*/  @P1 LDG.E.64 R10, desc[UR4][R20.64] ;  /* 0x00000004140a1981 */ /* 0x000f22000c1e1b00 */
[----:B--2---:R-:W-:Y:S01]  /*07d0*/  @P1 LEA R8, P2, R16, R8, 0x3 ;  /* 0x0000000810081211 */ /* 0x004fe200078418ff */
[----:B------:R-:W-:-:S03]  /*07e0*/  @P1 IMAD.WIDE R22, R0, 0x8, R20 ;  /* 0x0000000800161825 */ /* 0x000fc600078e0214 */
[----:B------:R-:W-:Y:S01]  /*07f0*/  @P1 LEA.HI.X R9, R16, R9, R17, 0x3, P2 ;  /* 0x0000000910091211 */ /* 0x000fe200010f1c11 */
[----:B------:R-:W-:Y:S01]  /*0800*/  @!P0 IMAD R25, R7, R0, R3 ;  /* 0x0000000007198224 */ /* 0x000fe200078e0203 */
[----:B------:R-:W-:Y:S02]  /*0810*/  @!P0 IADD3 R17, PT, PT, R6, R7, RZ ;  /* 0x0000000706118210 */ /* 0x000fe40007ffe0ff */
[----:B------:R-:W2:Y:S04]  /*0820*/  @P1 LDG.E.64 R6, desc[UR4][R22.64] ;  /* 0x0000000416061981 */ /* 0x000ea8000c1e1b00 */
[----:B------:R-:W2:Y:S01]  /*0830*/  @P1 LDG.E.64 R8, desc[UR4][R8.64+0x8] ;  /* 0x0000080408081981 */ /* 0x000ea2000c1e1b00 */
[----:B---3--:R-:W-:-:S04]  /*0840*/  @!P0 IMAD.WIDE.U32 R12, R17, 0x8, R12 ;  /* 0x00000008110c8825 */ /* 0x008fc800078e000c */
[----:B0-----:R-:W-:Y:S02]  /*0850*/  @!P0 IMAD.WIDE R4, R25, 0x8, R4 ;  /* 0x0000000819048825 */ /* 0x001fe400078e0204 */
[----:B------:R-:W3:Y:S04]  /*0860*/  @!P0 LDG.E.64 R12, desc[UR4][R12.64] ;  /* 0x000000040c0c8981 */ /* 0x000ee8000c1e1b00 */
[----:B------:R-:W3:Y:S01]  /*0870*/  @!P0 LDG.E.64 R4, desc[UR4][R4.64] ;  /* 0x0000000404048981 */ /* 0x000ee2000c1e1b00 */
[----:B----4-:R-:W-:-:S08]  /*0880*/  @P1 DFMA R10, R14, R10, R18 ;  /* 0x0000000a0e0a122b */ /* 0x010fd00000000012 */
[----:B--2---:R-:W-:-:S08]  /*0890*/  @P1 DFMA R18, R8, R6, R10 ;  /* 0x000000060812122b */ /* 0x004fd0000000000a */
[----:B---3--:R-:W-:-:S11]  /*08a0*/  @!P0 DFMA R18, R12, R4, R18 ;  /* 0x000000040c12822b */ /* 0x008fd60000000012 */
.L_x_44:
[----:B------:R-:W0:Y:S01]  /*08b0*/  LDC.64 R4, c[0x0][0x390] ;  /* 0x0000e400ff047b82 */ /* 0x000e220000000a00 */
[----:B------:R-:W-:-:S04]  /*08c0*/  IMAD R3, R2, R0, R3 ;  /* 0x0000000002037224 */ /* 0x000fc800078e0203 */
[----:B0-----:R-:W-:-:S05]  /*08d0*/  IMAD.WIDE R2, R3, 0x8, R4 ;  /* 0x0000000803027825 */ /* 0x001fca00078e0204 */
[----:B------:R-:W-:Y:S01]  /*08e0*/  STG.E.64 desc[UR4][R2.64], R18 ;  /* 0x0000001202007986 */ /* 0x000fe2000c101b04 */
[----:B------:R-:W-:Y:S05]  /*08f0*/  EXIT ;  /* 0x000000000000794d */ /* 0x000fea0003800000 */
.L_x_48:
        /* <DEDUP_REMOVED lines=16> */
.L_x_60:


//--------------------- .text._Z10vectorNormPdS_i --------------------------
	.section	.text._Z10vectorNormPdS_i,"ax",@progbits
	.align	128
        .global         _Z10vectorNormPdS_i
        .type           _Z10vectorNormPdS_i,@function
        .size           _Z10vectorNormPdS_i,(.L_x_61 - _Z10vectorNormPdS_i)
        .other          _Z10vectorNormPdS_i,@"STO_CUDA_ENTRY STV_DEFAULT"
_Z10vectorNormPdS_i:
.text._Z10vectorNormPdS_i:
[----:B------:R-:W-:Y:S01]  /*0000*/  LDC R1, c[0x0][0x37c] ;  /* 0x0000df00ff017b82 */ /* 0x000fe20000000800 */
[----:B------:R-:W0:Y:S07]  /*0010*/  S2R R9, SR_TID.X ;  /* 0x0000000000097919 */ /* 0x000e2e0000002100 */
[----:B------:R-:W0:Y:S01]  /*0020*/  S2UR UR4, SR_CTAID.X ;  /* 0x00000000000479c3 */ /* 0x000e220000002500 */
[----:B------:R-:W1:Y:S01]  /*0030*/  LDCU UR5, c[0x0][0x390] ;  /* 0x00007200ff0577ac */ /* 0x000e620008000800 */
[----:B------:R-:W-:Y:S01]  /*0040*/  BSSY.RECONVERGENT B0, `(.L_x_49) ;  /* 0x0000011000007945 */ /* 0x000fe20003800200 */
[----:B------:R-:W-:Y:S01]  /*0050*/  CS2R R2, SRZ ;  /* 0x0000000000027805 */ /* 0x000fe2000001ff00 */
[----:B------:R-:W2:Y:S04]  /*0060*/  LDCU.64 UR6, c[0x0][0x358] ;  /* 0x00006b00ff0677ac */ /* 0x000ea80008000a00 */
[----:B------:R-:W0:Y:S02]  /*0070*/  LDC R8, c[0x0][0x360] ;  /* 0x0000d800ff087b82 */ /* 0x000e240000000800 */
[----:B0-----:R-:W-:-:S05]  /*0080*/  IMAD R0, R8, UR4, R9 ;  /* 0x0000000408007c24 */ /* 0x001fca000f8e0209 */
[----:B-1----:R-:W-:-:S13]  /*0090*/  ISETP.GE.AND P0, PT, R0, UR5, PT ;  /* 0x0000000500007c0c */ /* 0x002fda000bf06270 */
[----:B--2---:R-:W-:Y:S05]  /*00a0*/  @P0 BRA `(.L_x_50) ;  /* 0x0000000000280947 */ /* 0x004fea0003800000 */
[----:B------:R-:W0:Y:S01]  /*00b0*/  LDC.64 R6, c[0x0][0x380] ;  /* 0x0000e000ff067b82 */ /* 0x000e220000000a00 */
[----:B------:R-:W1:Y:S01]  /*00c0*/  LDCU UR4, c[0x0][0x370] ;  /* 0x00006e00ff0477ac */ /* 0x000e620008000800 */
[----:B------:R-:W-:Y:S01]  /*00d0*/  CS2R R2, SRZ ;  /* 0x0000000000027805 */ /* 0x000fe2000001ff00 */
[----:B-1----:R-:W-:-:S07]  /*00e0*/  IMAD R11, R8, UR4, RZ ;  /* 0x00000004080b7c24 */ /* 0x002fce000f8e02ff */
.L_x_51:
[----:B0-----:R-:W-:-:S06]  /*00f0*/  IMAD.WIDE R4, R0, 0x8, R6 ;  /* 0x0000000800047825 */ /* 0x001fcc00078e0206 */
[----:B------:R-:W2:Y:S01]  /*0100*/  LDG.E.64 R4, desc[UR6][R4.64] ;  /* 0x0000000604047981 */ /* 0x000ea2000c1e1b00 */
[----:B------:R-:W-:-:S05]  /*0110*/  IMAD.IADD R0, R11, 0x1, R0 ;  /* 0x000000010b007824 */ /* 0x000fca00078e0200 */
[----:B------:R-:W-:Y:S01]  /*0120*/  ISETP.GE.AND P0, PT, R0, UR5, PT ;  /* 0x0000000500007c0c */ /* 0x000fe2000bf06270 */
[----:B--2---:R-:W-:-:S12]  /*0130*/  DFMA R2, R4, R4, R2 ;  /* 0x000000040402722b */ /* 0x004fd80000000002 */
[----:B------:R-:W-:Y:S05]  /*0140*/  @!P0 BRA `(.L_x_51) ;  /* 0xfffffffc00e88947 */ /* 0x000fea000383ffff */
.L_x_50:
[----:B------:R-:W-:Y:S05]  /*0150*/  BSYNC.RECONVERGENT B0 ;  /* 0x0000000000007941 */ /* 0x000fea0003800200 */
.L_x_49:
[----:B------:R-:W0:Y:S01]  /*0160*/  S2UR UR5, SR_CgaCtaId ;  /* 0x00000000000579c3 */ /* 0x000e220000008800 */
[----:B------:R-:W-:Y:S01]  /*0170*/  UMOV UR4, 0x400 ;  /* 0x0000040000047882 */ /* 0x000fe20000000000 */
[----:B------:R-:W-:Y:S02]  /*0180*/  ISETP.GE.U32.AND P1, PT, R8, 0x2, PT ;  /* 0x000000020800780c */ /* 0x000fe40003f26070 */
[----:B------:R-:W-:Y:S01]  /*0190*/  ISETP.NE.AND P0, PT, R9, RZ, PT ;  /* 0x000000ff0900720c */ /* 0x000fe20003f05270 */
[----:B0-----:R-:W-:-:S06]  /*01a0*/  ULEA UR4, UR5, UR4, 0x18 ;  /* 0x0000000405047291 */ /* 0x001fcc000f8ec0ff */
[----:B------:R-:W-:-:S05]  /*01b0*/  LEA R7, R9, UR4, 0x3 ;  /* 0x0000000409077c11 */ /* 0x000fca000f8e18ff */
[----:B------:R0:W-:Y:S01]  /*01c0*/  STS.64 [R7], R2 ;  /* 0x0000000207007388 */ /* 0x0001e20000000a00 */
[----:B------:R-:W-:Y:S06]  /*01d0*/  BAR.SYNC.DEFER_BLOCKING 0x0 ;  /* 0x0000000000007b1d */ /* 0x000fec0000010000 */
[----:B------:R-:W-:Y:S05]  /*01e0*/  @!P1 BRA `(.L_x_52) ;  /* 0x00000000002c9947 */ /* 0x000fea0003800000 */
.L_x_53:
[----:B------:R-:W-:-:S04]  /*01f0*/  SHF.R.U32.HI R6, RZ, 0x1, R8 ;  /* 0x00000001ff067819 */ /* 0x000fc80000011608 */
[----:B------:R-:W-:-:S13]  /*0200*/  ISETP.GE.U32.AND P1, PT, R9, R6, PT ;  /* 0x000000060900720c */ /* 0x000fda0003f26070 */
[----:B------:R-:W-:Y:S01]  /*0210*/  @!P1 IMAD R0, R6, 0x8, R7 ;  /* 0x0000000806009824 */ /* 0x000fe200078e0207 */
[----:B------:R-:W-:Y:S04]  /*0220*/  @!P1 LDS.64 R4, [R7] ;  /* 0x0000000007049984 */ /* 0x000fe80000000a00 */
[----:B0-----:R-:W0:Y:S02]  /*0230*/  @!P1 LDS.64 R2, [R0] ;  /* 0x0000000000029984 */ /* 0x001e240000000a00 */
[----:B0-----:R-:W-:-:S07]  /*0240*/  @!P1 DADD R2, R2, R4 ;  /* 0x0000000002029229 */ /* 0x001fce0000000004 */
[----:B------:R1:W-:Y:S01]  /*0250*/  @!P1 STS.64 [R7], R2 ;  /* 0x0000000207009388 */ /* 0x0003e20000000a00 */
[----:B------:R-:W-:Y:S01]  /*0260*/  BAR.SYNC.DEFER_BLOCKING 0x0 ;  /* 0x0000000000007b1d */ /* 0x000fe20000010000 */
[----:B------:R-:W-:Y:S01]  /*0270*/  ISETP.GT.U32.AND P1, PT, R8, 0x3, PT ;  /* 0x000000030800780c */ /* 0x000fe20003f24070 */
[----:B------:R-:W-:-:S12]  /*0280*/  IMAD.MOV.U32 R8, RZ, RZ, R6 ;  /* 0x000000ffff087224 */ /* 0x000fd800078e0006 */
[----:B-1----:R-:W-:Y:S05]  /*0290*/  @P1 BRA `(.L_x_53) ;  /* 0xfffffffc00d41947 */ /* 0x002fea000383ffff */
.L_x_52:
[----:B------:R-:W-:Y:S05]  /*02a0*/  @P0 EXIT ;  /* 0x000000000000094d */ /* 0x000fea0003800000 */
[----:B------:R-:W1:Y:S01]  /*02b0*/  S2UR UR5, SR_CgaCtaId ;  /* 0x00000000000579c3 */ /* 0x000e620000008800 */
[----:B------:R-:W-:-:S07]  /*02c0*/  UMOV UR4, 0x400 ;  /* 0x0000040000047882 */ /* 0x000fce0000000000 */
[----:B------:R-:W2:Y:S01]  /*02d0*/  LDC.64 R4, c[0x0][0x388] ;  /* 0x0000e200ff047b82 */ /* 0x000ea20000000a00 */
[----:B-1----:R-:W-:-:S09]  /*02e0*/  ULEA UR4, UR5, UR4, 0x18 ;  /* 0x0000000405047291 */ /* 0x002fd2000f8ec0ff */
[----:B0-----:R-:W2:Y:S04]  /*02f0*/  LDS.64 R2, [UR4] ;  /* 0x00000004ff027984 */ /* 0x001ea80008000a00 */
[----:B--2---:R-:W-:Y:S01]  /*0300*/  REDG.E.ADD.F64.RN.STRONG.GPU desc[UR6][R4.64], R2 ;  /* 0x00000002040079a6 */ /* 0x004fe2000c12ff06 */
[----:B------:R-:W-:Y:S05]  /*0310*/  EXIT ;  /* 0x000000000000794d */ /* 0x000fea0003800000 */
.L_x_54:
        /* <DEDUP_REMOVED lines=14> */
.L_x_61:


//--------------------- .nv.shared.reserved.0     --------------------------
	.section	.nv.shared.reserved.0,"aw",@nobits
	.weak		__nv_reservedSMEM_offset_0_alias
	.size		__nv_reservedSMEM_offset_0_alias, 0, 64
	.other		__nv_reservedSMEM_offset_0_alias,@"STO_CUDA_RESERVED_SHARED STV_DEFAULT"
__nv_reservedSMEM_offset_0_alias:
	.zero		0
	.zero		64


//--------------------- .nv.shared._Z10vectorNormPdS_i --------------------------
	.section	.nv.shared._Z10vectorNormPdS_i,"aw",@nobits
	.sectionflags	@""
	.align	8
.nv.shared._Z10vectorNormPdS_i:
	.zero		9216


//--------------------- .nv.constant0._Z13updateVMatrixPdS_iii --------------------------
	.section	.nv.constant0._Z13updateVMatrixPdS_iii,"a",@progbits
	.sectionflags	@""
	.align	4
.nv.constant0._Z13updateVMatrixPdS_iii:
	.zero		924


//--------------------- .nv.constant0._Z22applyHouseholderToRowsPdS_iiii --------------------------
	.section	.nv.constant0._Z22applyHouseholderToRowsPdS_iiii,"a",@progbits
	.sectionflags	@""
	.align	4
.nv.constant0._Z22applyHouseholderToRowsPdS_iiii:
	.zero		928


//--------------------- .nv.constant0._Z13updateUMatrixPdS_iii --------------------------
	.section	.nv.constant0._Z13updateUMatrixPdS_iii,"a",@progbits
	.sectionflags	@""
	.align	4
.nv.constant0._Z13updateUMatrixPdS_iii:
	.zero		924


//--------------------- .nv.constant0._Z25applyHouseholderToColumnsPdS_iiii --------------------------
	.section	.nv.constant0._Z25applyHouseholderToColumnsPdS_iiii,"a",@progbits
	.sectionflags	@""
	.align	4
.nv.constant0._Z25applyHouseholderToColumnsPdS_iiii:
	.zero		928


//--------------------- .nv.constant0._Z15transposeMatrixPdS_ii --------------------------
	.section	.nv.constant0._Z15transposeMatrixPdS_ii,"a",@progbits
	.sectionflags	@""
	.align	4
.nv.constant0._Z15transposeMatrixPdS_ii:
	.zero		920


//--------------------- .nv.constant0._Z14matrixMultiplyPdS_S_iii --------------------------
	.section	.nv.constant0._Z14matrixMultiplyPdS_S_iii,"a",@progbits
	.sectionflags	@""
	.align	4
.nv.constant0._Z14matrixMultiplyPdS_S_iii:
	.zero		932


//--------------------- .nv.constant0._Z10vectorNormPdS_i --------------------------
	.section	.nv.constant0._Z10vectorNormPdS_i,"a",@progbits
	.sectionflags	@""
	.align	4
.nv.constant0._Z10vectorNormPdS_i:
	.zero		916


//--------------------- SYMBOLS --------------------------

	.type		.nv.reservedSmem.offset0,@object
	.size		.nv.reservedSmem.offset0,0x4
	.type		.nv.reservedSmem.cap,@object
	.size		.nv.reservedSmem.cap,0x4
